	.target	sm_100a

	.elftype	@"ET_EXEC"


//--------------------- .note.nv.tkinfo           --------------------------
	.section	.note.nv.tkinfo,"",@"SHT_NOTE"
	.sectionflags	@"SHF_NOTE_NV_TKINFO"
	.tkinfo
        /*0018*/ 	.word	0x00000081
        /*0030*/ 	.string	""
        /*0030*/ 	.string	"ptxas-blackwell"
        /*0030*/ 	.string	"Cuda compilation tools, release 12.9, V12.9.86"
        /*0030*/ 	.string	"Build cuda_12.9.r12.9/compiler.36037853_0"
        /*0030*/ 	.string	"-v  -suppress-debug-info  -lineinfo  -arch sm_100a "



//--------------------- .note.nv.cuver            --------------------------
	.section	.note.nv.cuver,"",@"SHT_NOTE"
	.sectionflags	@"SHF_NOTE_NV_CUVER"
        /*0018*/ 	.short	0x0001
        /*001a*/ 	.short	0x0064
        /*001c*/ 	.short	0x0001
        /*001e*/ 	.short	0x0000
        /*0020*/ 	.short	0x0001
        /*0022*/ 	.short	0x0000


//--------------------- .nv.info                  --------------------------
	.section	.nv.info,"",@"SHT_CUDA_INFO"
	.align	4


	//----- nvinfo : EIATTR_REGCOUNT
	.align		4
        /*0000*/ 	.byte	0x04, 0x2f
        /*0002*/ 	.short	(.L_4 - .L_3)
	.align		4
.L_3:
        /*0004*/ 	.word	index@(gluon_tcgen05)
        /*0008*/ 	.word	0x00000027


	//----- nvinfo : EIATTR_FRAME_SIZE
	.align		4
.L_4:
        /*000c*/ 	.byte	0x04, 0x11
        /*000e*/ 	.short	(.L_6 - .L_5)
	.align		4
.L_5:
        /*0010*/ 	.word	index@($__internal_2_$__cuda_sm10x_tcgen05_guardrail_trap_unallocated_columns_being_dealloced)
        /*0014*/ 	.word	0x00000000


	//----- nvinfo : EIATTR_FRAME_SIZE
	.align		4
.L_6:
        /*0018*/ 	.byte	0x04, 0x11
        /*001a*/ 	.short	(.L_8 - .L_7)
	.align		4
.L_7:
        /*001c*/ 	.word	index@($__internal_1_$__cuda_sm10x_tcgen05_guardrail_trap_phase_invalid_during_alloc)
        /*0020*/ 	.word	0x00000000


	//----- nvinfo : EIATTR_FRAME_SIZE
	.align		4
.L_8:
        /*0024*/ 	.byte	0x04, 0x11
        /*0026*/ 	.short	(.L_10 - .L_9)
	.align		4
.L_9:
        /*0028*/ 	.word	index@($__internal_0_$__cuda_sm10x_tcgen05_guardrail_trap_col_being_dealloced_not_returned_by_alloc)
        /*002c*/ 	.word	0x00000000


	//----- nvinfo : EIATTR_FRAME_SIZE
	.align		4
.L_10:
        /*0030*/ 	.byte	0x04, 0x11
        /*0032*/ 	.short	(.L_12 - .L_11)
	.align		4
.L_11:
        /*0034*/ 	.word	index@(gluon_tcgen05)
        /*0038*/ 	.word	0x00000000


	//----- nvinfo : EIATTR_MIN_STACK_SIZE
	.align		4
.L_12:
        /*003c*/ 	.byte	0x04, 0x12
        /*003e*/ 	.short	(.L_14 - .L_13)
	.align		4
.L_13:
        /*0040*/ 	.word	index@(gluon_tcgen05)
        /*0044*/ 	.word	0x00000000
.L_14:


//--------------------- .nv.info.gluon_tcgen05    --------------------------
	.section	.nv.info.gluon_tcgen05,"",@"SHT_CUDA_INFO"
	.sectionflags	@""
	.align	4


	//----- nvinfo : EIATTR_CUDA_API_VERSION
	.align		4
        /*0000*/ 	.byte	0x04, 0x37
        /*0002*/ 	.short	(.L_16 - .L_15)
.L_15:
        /*0004*/ 	.word	0x00000081


	//----- nvinfo : EIATTR_KPARAM_INFO
	.align		4
.L_16:
        /*0008*/ 	.byte	0x04, 0x17
        /*000a*/ 	.short	(.L_18 - .L_17)
.L_17:
        /*000c*/ 	.word	0x00000000
        /*0010*/ 	.short	0x000a
        /*0012*/ 	.short	0x0048
        /*0014*/ 	.byte	0x00, 0xf4, 0x21, 0x00


	//----- nvinfo : EIATTR_KPARAM_INFO
	.align		4
.L_18:
        /*0018*/ 	.byte	0x04, 0x17
        /*001a*/ 	.short	(.L_20 - .L_19)
.L_19:
        /*001c*/ 	.word	0x00000000
        /*0020*/ 	.short	0x0009
        /*0022*/ 	.short	0x0040
        /*0024*/ 	.byte	0x00, 0xf4, 0x21, 0x00


	//----- nvinfo : EIATTR_KPARAM_INFO
	.align		4
.L_20:
        /*0028*/ 	.byte	0x04, 0x17
        /*002a*/ 	.short	(.L_22 - .L_21)
.L_21:
        /*002c*/ 	.word	0x00000000
        /*0030*/ 	.short	0x0008
        /*0032*/ 	.short	0x0038
        /*0034*/ 	.byte	0x00, 0xf0, 0x21, 0x00


	//----- nvinfo : EIATTR_KPARAM_INFO
	.align		4
.L_22:
        /*0038*/ 	.byte	0x04, 0x17
        /*003a*/ 	.short	(.L_24 - .L_23)
.L_23:
        /*003c*/ 	.word	0x00000000
        /*0040*/ 	.short	0x0007
        /*0042*/ 	.short	0x0030
        /*0044*/ 	.byte	0x00, 0xf0, 0x21, 0x00


	//----- nvinfo : EIATTR_KPARAM_INFO
	.align		4
.L_24:
        /*0048*/ 	.byte	0x04, 0x17
        /*004a*/ 	.short	(.L_26 - .L_25)
.L_25:
        /*004c*/ 	.word	0x00000000
        /*0050*/ 	.short	0x0006
        /*0052*/ 	.short	0x0028
        /*0054*/ 	.byte	0x00, 0xf0, 0x21, 0x00


	//----- nvinfo : EIATTR_KPARAM_INFO
	.align		4
.L_26:
        /*0058*/ 	.byte	0x04, 0x17
        /*005a*/ 	.short	(.L_28 - .L_27)
.L_27:
        /*005c*/ 	.word	0x00000000
        /*0060*/ 	.short	0x0005
        /*0062*/ 	.short	0x0020
        /*0064*/ 	.byte	0x00, 0xf0, 0x11, 0x00


	//----- nvinfo : EIATTR_KPARAM_INFO
	.align		4
.L_28:
        /*0068*/ 	.byte	0x04, 0x17
        /*006a*/ 	.short	(.L_30 - .L_29)
.L_29:
        /*006c*/ 	.word	0x00000000
        /*0070*/ 	.short	0x0004
        /*0072*/ 	.short	0x001c
        /*0074*/ 	.byte	0x00, 0xf0, 0x11, 0x00


	//----- nvinfo : EIATTR_KPARAM_INFO
	.align		4
.L_30:
        /*0078*/ 	.byte	0x04, 0x17
        /*007a*/ 	.short	(.L_32 - .L_31)
.L_31:
        /*007c*/ 	.word	0x00000000
        /*0080*/ 	.short	0x0003
        /*0082*/ 	.short	0x0018
        /*0084*/ 	.byte	0x00, 0xf0, 0x11, 0x00


	//----- nvinfo : EIATTR_KPARAM_INFO
	.align		4
.L_32:
        /*0088*/ 	.byte	0x04, 0x17
        /*008a*/ 	.short	(.L_34 - .L_33)
.L_33:
        /*008c*/ 	.word	0x00000000
        /*0090*/ 	.short	0x0002
        /*0092*/ 	.short	0x0010
        /*0094*/ 	.byte	0x00, 0xf4, 0x21, 0x00


	//----- nvinfo : EIATTR_KPARAM_INFO
	.align		4
.L_34:
        /*0098*/ 	.byte	0x04, 0x17
        /*009a*/ 	.short	(.L_36 - .L_35)
.L_35:
        /*009c*/ 	.word	0x00000000
        /*00a0*/ 	.short	0x0001
        /*00a2*/ 	.short	0x0008
        /*00a4*/ 	.byte	0x00, 0xf4, 0x21, 0x00


	//----- nvinfo : EIATTR_KPARAM_INFO
	.align		4
.L_36:
        /*00a8*/ 	.byte	0x04, 0x17
        /*00aa*/ 	.short	(.L_38 - .L_37)
.L_37:
        /*00ac*/ 	.word	0x00000000
        /*00b0*/ 	.short	0x0000
        /*00b2*/ 	.short	0x0000
        /*00b4*/ 	.byte	0x00, 0xf4, 0x21, 0x00


	//----- nvinfo : EIATTR_AT_ENTRY_FRAGMENTS
	.align		4
.L_38:
        /*00b8*/ 	.byte	0x04, 0x4f
        /*00ba*/ 	.short	(.L_40 - .L_39)


	//   ....[0]....
.L_39:
        /*00bc*/ 	.word	0x00000004


	//----- nvinfo : EIATTR_RESERVED_SMEM_USED
	.align		4
.L_40:
        /*00c0*/ 	.byte	0x01, 0x41
	.zero		2


	//----- nvinfo : EIATTR_SPARSE_MMA_MASK
	.align		4
        /*00c4*/ 	.byte	0x03, 0x50
        /*00c6*/ 	.short	0x0000


	//----- nvinfo : EIATTR_TCGEN05_1CTA_USED
	.align		4
        /*00c8*/ 	.byte	0x01, 0x51
	.zero		2


	//----- nvinfo : EIATTR_MAXREG_COUNT
	.align		4
        /*00cc*/ 	.byte	0x03, 0x1b
        /*00ce*/ 	.short	0x00ff


	//----- nvinfo : EIATTR_NUM_BARRIERS
	.align		4
        /*00d0*/ 	.byte	0x02, 0x4c
        /*00d2*/ 	.byte	0x01
	.zero		1


	//----- nvinfo : EIATTR_INT_WARP_WIDE_INSTR_OFFSETS
	.align		4
        /*00d4*/ 	.byte	0x04, 0x31
        /*00d6*/ 	.short	(.L_42 - .L_41)


	//   ....[0]....
.L_41:
        /*00d8*/ 	.word	0x00001770


	//   ....[1]....
        /*00dc*/ 	.word	0x00001790


	//   ....[2]....
        /*00e0*/ 	.word	0x00001820


	//   ....[3]....
        /*00e4*/ 	.word	0x000019d0


	//   ....[4]....
        /*00e8*/ 	.word	0x000019e0


	//   ....[5]....
        /*00ec*/ 	.word	0x000019f0


	//   ....[6]....
        /*00f0*/ 	.word	0x00001a00


	//   ....[7]....
        /*00f4*/ 	.word	0x00001c80


	//   ....[8]....
        /*00f8*/ 	.word	0x00001c90


	//   ....[9]....
        /*00fc*/ 	.word	0x00001e10


	//   ....[10]....
        /*0100*/ 	.word	0x00001e60


	//   ....[11]....
        /*0104*/ 	.word	0x00001e70


	//   ....[12]....
        /*0108*/ 	.word	0x00001ea0


	//   ....[13]....
        /*010c*/ 	.word	0x000020b0


	//   ....[14]....
        /*0110*/ 	.word	0x000020c0


	//   ....[15]....
        /*0114*/ 	.word	0x00002390


	//   ....[16]....
        /*0118*/ 	.word	0x000023a0


	//   ....[17]....
        /*011c*/ 	.word	0x00002710


	//   ....[18]....
        /*0120*/ 	.word	0x00002760


	//----- nvinfo : EIATTR_COOP_GROUP_MASK_REGIDS
	.align		4
.L_42:
        /*0124*/ 	.byte	0x04, 0x29
        /*0126*/ 	.short	(.L_44 - .L_43)


	//   ....[0]....
.L_43:
        /*0128*/ 	.word	0xffffffff


	//   ....[1]....
        /*012c*/ 	.word	0xffffffff


	//   ....[2]....
        /*0130*/ 	.word	0xffffffff


	//   ....[3]....
        /*0134*/ 	.word	0xffffffff


	//   ....[4]....
        /*0138*/ 	.word	0xffffffff


	//   ....[5]....
        /*013c*/ 	.word	0xffffffff


	//   ....[6]....
        /*0140*/ 	.word	0xffffffff


	//   ....[7]....
        /*0144*/ 	.word	0xffffffff


	//   ....[8]....
        /*0148*/ 	.word	0xffffffff


	//   ....[9]....
        /*014c*/ 	.word	0xffffffff


	//----- nvinfo : EIATTR_COOP_GROUP_INSTR_OFFSETS
	.align		4
.L_44:
        /*0150*/ 	.byte	0x04, 0x28
        /*0152*/ 	.short	(.L_46 - .L_45)


	//   ....[0]....
.L_45:
        /*0154*/ 	.word	0x00000050


	//   ....[1]....
        /*0158*/ 	.word	0x00000310


	//   ....[2]....
        /*015c*/ 	.word	0x00000500


	//   ....[3]....
        /*0160*/ 	.word	0x000009a0


	//   ....[4]....
        /*0164*/ 	.word	0x00000ae0


	//   ....[5]....
        /*0168*/ 	.word	0x00000fe0


	//   ....[6]....
        /*016c*/ 	.word	0x00001120


	//   ....[7]....
        /*0170*/ 	.word	0x00001610


	//   ....[8]....
        /*0174*/ 	.word	0x000025a0


	//   ....[9]....
        /*0178*/ 	.word	0x00002810


	//----- nvinfo : EIATTR_VRC_CTA_INIT_COUNT
	.align		4
.L_46:
        /*017c*/ 	.byte	0x02, 0x4a
        /*017e*/ 	.byte	0x80
	.zero		1


	//----- nvinfo : EIATTR_MBARRIER_INSTR_OFFSETS
	.align		4
        /*0180*/ 	.byte	0x04, 0x39
        /*0182*/ 	.short	(.L_48 - .L_47)


	//   ....[0]....
.L_47:
        /*0184*/ 	.word	0x00001840
        /*0188*/ 	.word	0x000000ff
        /*018c*/ 	.word	0x00006000
        /*0190*/ 	.short	0x0100
        /*0192*/ 	.byte	0x08
	.zero		1


	//   ....[1]....
        /*0194*/ 	.word	0x00001850
        /*0198*/ 	.word	0x000000ff
        /*019c*/ 	.word	0x00006010
        /*01a0*/ 	.short	0x0100
        /*01a2*/ 	.byte	0x08
	.zero		1


	//   ....[2]....
        /*01a4*/ 	.word	0x00001900
        /*01a8*/ 	.word	0x000000ff
        /*01ac*/ 	.word	0x00006008
        /*01b0*/ 	.short	0x0100
        /*01b2*/ 	.byte	0x08
	.zero		1


	//   ....[3]....
        /*01b4*/ 	.word	0x00001910
        /*01b8*/ 	.word	0x000000ff
        /*01bc*/ 	.word	0x00006018
        /*01c0*/ 	.short	0x0100
        /*01c2*/ 	.byte	0x08
	.zero		1


	//   ....[4]....
        /*01c4*/ 	.word	0x00001ae0
        /*01c8*/ 	.word	0x000000ff
        /*01cc*/ 	.word	0x00006000
        /*01d0*/ 	.short	0x010a
        /*01d2*/ 	.byte	0x08
	.zero		1


	//   ....[5]....
        /*01d4*/ 	.word	0x00001ce0
        /*01d8*/ 	.word	0x000000ff
        /*01dc*/ 	.word	0x00006010
        /*01e0*/ 	.short	0x010a
        /*01e2*/ 	.byte	0x08
	.zero		1


	//   ....[6]....
        /*01e4*/ 	.word	0x00001f10
        /*01e8*/ 	.word	0x000000ff
        /*01ec*/ 	.word	0x00006000
        /*01f0*/ 	.short	0x010a
        /*01f2*/ 	.byte	0x1c
	.zero		1


	//   ....[7]....
        /*01f4*/ 	.word	0x00002100
        /*01f8*/ 	.word	0x000000ff
        /*01fc*/ 	.word	0x00006010
        /*0200*/ 	.short	0x010a
        /*0202*/ 	.byte	0x1c
	.zero		1


	//   ....[8]....
        /*0204*/ 	.word	0x000021d0
        /*0208*/ 	.word	0x000000ff
        /*020c*/ 	.word	0x00006000
        /*0210*/ 	.short	0x0108
        /*0212*/ 	.byte	0x08
	.zero		1


	//   ....[9]....
        /*0214*/ 	.word	0x000021e0
        /*0218*/ 	.word	0x000000ff
        /*021c*/ 	.word	0x00006010
        /*0220*/ 	.short	0x0108
        /*0222*/ 	.byte	0x08
	.zero		1


	//   ....[10]....
        /*0224*/ 	.word	0x00002230
        /*0228*/ 	.word	0x000000ff
        /*022c*/ 	.word	0x00006008
        /*0230*/ 	.short	0x0108
        /*0232*/ 	.byte	0x08
	.zero		1


	//   ....[11]....
        /*0234*/ 	.word	0x00002240
        /*0238*/ 	.word	0x000000ff
        /*023c*/ 	.word	0x00006018
        /*0240*/ 	.short	0x0108
        /*0242*/ 	.byte	0x08
	.zero		1


	//   ....[12]....
        /*0244*/ 	.word	0x00002830
        /*0248*/ 	.word	0x000000ff
        /*024c*/ 	.word	0x00006000
        /*0250*/ 	.short	0x010a
        /*0252*/ 	.byte	0x08
	.zero		1


	//   ....[13]....
        /*0254*/ 	.word	0x00002860
        /*0258*/ 	.word	0x000000ff
        /*025c*/ 	.word	0x00006010
        /*0260*/ 	.short	0x010a
        /*0262*/ 	.byte	0x08
	.zero		1


	//   ....[14]....
        /*0264*/ 	.word	0x00002890
        /*0268*/ 	.word	0x000000ff
        /*026c*/ 	.word	0x00006000
        /*0270*/ 	.short	0x010a
        /*0272*/ 	.byte	0x1c
	.zero		1


	//   ....[15]....
        /*0274*/ 	.word	0x000028c0
        /*0278*/ 	.word	0x000000ff
        /*027c*/ 	.word	0x00006010
        /*0280*/ 	.short	0x010a
        /*0282*/ 	.byte	0x1c
	.zero		1


	//----- nvinfo : EIATTR_NUM_MBARRIERS
	.align		4
.L_48:
        /*0284*/ 	.byte	0x03, 0x38
        /*0286*/ 	.short	0x0004


	//----- nvinfo : EIATTR_EXIT_INSTR_OFFSETS
	.align		4
        /*0288*/ 	.byte	0x04, 0x1c
        /*028a*/ 	.short	(.L_50 - .L_49)


	//   ....[0]....
.L_49:
        /*028c*/ 	.word	0x00002820


	//----- nvinfo : EIATTR_REQNTID
	.align		4
.L_50:
        /*0290*/ 	.byte	0x04, 0x10
        /*0292*/ 	.short	(.L_52 - .L_51)
.L_51:
        /*0294*/ 	.word	0x00000100
        /*0298*/ 	.word	0x00000001
        /*029c*/ 	.word	0x00000001


	//----- nvinfo : EIATTR_CRS_STACK_SIZE
	.align		4
.L_52:
        /*02a0*/ 	.byte	0x04, 0x1e
        /*02a2*/ 	.short	(.L_54 - .L_53)
.L_53:
        /*02a4*/ 	.word	0x00000000


	//----- nvinfo : EIATTR_CBANK_PARAM_SIZE
	.align		4
.L_54:
        /*02a8*/ 	.byte	0x03, 0x19
        /*02aa*/ 	.short	0x0050


	//----- nvinfo : EIATTR_PARAM_CBANK
	.align		4
        /*02ac*/ 	.byte	0x04, 0x0a
        /*02ae*/ 	.short	(.L_56 - .L_55)
	.align		4
.L_55:
        /*02b0*/ 	.word	index@(.nv.constant0.gluon_tcgen05)
        /*02b4*/ 	.short	0x0380
        /*02b6*/ 	.short	0x0050


	//----- nvinfo : EIATTR_SW_WAR
	.align		4
.L_56:
        /*02b8*/ 	.byte	0x04, 0x36
        /*02ba*/ 	.short	(.L_58 - .L_57)
.L_57:
        /*02bc*/ 	.word	0x00000008
.L_58:


//--------------------- .nv.compat                --------------------------
	.section	.nv.compat,"",@"SHT_CUDA_COMPAT_INFO"
	.align	4
        /*0000*/ 	.byte	0x02, 0x02, 0x02, 0x00, 0x02, 0x05, 0x05, 0x00, 0x02, 0x03, 0x03, 0x00, 0x02, 0x06, 0x01, 0x00


//--------------------- .nv.callgraph             --------------------------
	.section	.nv.callgraph,"",@"SHT_CUDA_CALLGRAPH"
	.align	4
	.sectionentsize	8
	.align		4
        /*0000*/ 	.word	0x00000000
	.align		4
        /*0004*/ 	.word	0xffffffff
	.align		4
        /*0008*/ 	.word	0x00000000
	.align		4
        /*000c*/ 	.word	0xfffffffe
	.align		4
        /*0010*/ 	.word	0x00000000
	.align		4
        /*0014*/ 	.word	0xfffffffd
	.align		4
        /*0018*/ 	.word	0x00000000
	.align		4
        /*001c*/ 	.word	0xfffffffc


//--------------------- .text.gluon_tcgen05       --------------------------
	.section	.text.gluon_tcgen05,"ax",@progbits
	.align	128
        .global         gluon_tcgen05
        .type           gluon_tcgen05,@function
        .size           gluon_tcgen05,(.L_x_77 - gluon_tcgen05)
        .other          gluon_tcgen05,@"STO_CUDA_ENTRY STV_DEFAULT"
gluon_tcgen05:
.text.gluon_tcgen05:
[----:B------:R-:W1:Y:S01]  /*0000*/  LDC R1, c[0x0][0x37c] ;  /* 0x0000df00ff017b82 */ /* 0x000e620000000800 */
[----:B------:R-:W2:Y:S02]  /*0010*/  S2R R0, SR_TID.X ;  /* 0x0000000000007919 */ /* 0x000ea40000002100 */
[----:B--2---:R-:W-:-:S13]  /*0020*/  ISETP.GE.U32.AND P2, PT, R0, 0x20, PT ;  /* 0x000000200000780c */ /* 0x004fda0003f46070 */
[----:B------:R-:W-:Y:S05]  /*0030*/  @P2 BRA `(.L_x_0) ;  /* 0x0000000000b82947 */ /* 0x000fea0003800000 */
[----:B------:R-:W2:Y:S01]  /*0040*/  S2UR UR6, SR_CgaCtaId ;  /* 0x00000000000679c3 */ /* 0x000ea20000008800 */
[----:B------:R-:W-:Y:S01]  /*0050*/  NOP ;  /* 0x0000000000007918 */ /* 0x000fe20000000000 */
[----:B------:R-:W-:Y:S02]  /*0060*/  UMOV UR4, 0x40 ;  /* 0x0000004000047882 */ /* 0x000fe40000000000 */
[----:B--2---:R-:W-:-:S09]  /*0070*/  ULEA UR4, UR6, UR4, 0x18 ;  /* 0x0000000406047291 */ /* 0x004fd2000f8ec0ff */
[----:B------:R-:W2:Y:S01]  /*0080*/  LDS.U8 R2, [UR4] ;  /* 0x00000004ff027984 */ /* 0x000ea20008000000 */
[----:B------:R-:W-:Y:S02]  /*0090*/  UMOV UR4, 0x400 ;  /* 0x0000040000047882 */ /* 0x000fe40000000000 */
[----:B------:R-:W-:Y:S01]  /*00a0*/  ULEA UR4, UR6, UR4, 0x18 ;  /* 0x0000000406047291 */ /* 0x000fe2000f8ec0ff */
[----:B--2---:R-:W-:-:S13]  /*00b0*/  ISETP.NE.AND P0, PT, R2, RZ, PT ;  /* 0x000000ff0200720c */ /* 0x004fda0003f05270 */
[----:B------:R-:W-:Y:S05]  /*00c0*/  @P0 BRA `(.L_x_1) ;  /* 0x00000000007c0947 */ /* 0x000fea0003800000 */
[----:B------:R-:W-:-:S13]  /*00d0*/  ELECT P0, URZ, PT ;  /* 0x0000000000ff782f */ /* 0x000fda0003800000 */
[----:B------:R-:W-:Y:S05]  /*00e0*/  @!P0 BRA `(.L_x_2) ;  /* 0x0000000000848947 */ /* 0x000fea0003800000 */
[----:B------:R-:W-:Y:S01]  /*00f0*/  UMOV UR5, 0x2 ;  /* 0x0000000200057882 */ /* 0x000fe20000000000 */
[----:B------:R-:W-:Y:S02]  /*0100*/  IMAD.MOV.U32 R5, RZ, RZ, 0x1 ;  /* 0x00000001ff057424 */ /* 0x000fe400078e00ff */
[----:B------:R-:W-:Y:S02]  /*0110*/  IMAD.MOV.U32 R3, RZ, RZ, 0x3 ;  /* 0x00000003ff037424 */ /* 0x000fe400078e00ff */
[----:B------:R-:W-:Y:S04]  /*0120*/  DEPBAR.LE SB2, 0x36 ;  /* 0x0000ad800000791a */ /* 0x000fe80000000000 */
[----:B------:R-:W2:Y:S02]  /*0130*/  UTCATOMSWS.FIND_AND_SET.ALIGN UP0, UR5, UR5 ;  /* 0x00000005000575e3 */ /* 0x000ea40008000800 */
[----:B--2---:R-:W-:-:S04]  /*0140*/  PLOP3.LUT P0, PT, PT, PT, UP0, 0x80, 0x8 ;  /* 0x000000000008781c */ /* 0x004fc80003f0f008 */
[----:B------:R-:W-:-:S04]  /*0150*/  SEL R2, RZ, 0xffffffff, !P0 ;  /* 0xffffffffff027807 */ /* 0x000fc80004000000 */
[----:B------:R-:W-:Y:S01]  /*0160*/  ISETP.NE.AND P0, PT, R2, RZ, PT ;  /* 0x000000ff0200720c */ /* 0x000fe20003f05270 */
[----:B------:R-:W-:-:S12]  /*0170*/  IMAD.U32 R2, RZ, RZ, UR5 ;  /* 0x00000005ff027e24 */ /* 0x000fd8000f8e00ff */
[----:B------:R-:W-:Y:S05]  /*0180*/  @P0 BRA `(.L_x_3) ;  /* 0x0000000000240947 */ /* 0x000fea0003800000 */
.L_x_4:
[----:B------:R-:W-:Y:S05]  /*0190*/  NANOSLEEP 0x64 ;  /* 0x000000640000795d */ /* 0x000fea0003800000 */
[----:B------:R-:W-:-:S05]  /*01a0*/  UMOV UR5, 0x2 ;  /* 0x0000000200057882 */ /* 0x000fca0000000000 */
[----:B------:R-:W-:Y:S04]  /*01b0*/  DEPBAR.LE SB2, 0x36 ;  /* 0x0000ad800000791a */ /* 0x000fe80000000000 */
[----:B------:R-:W2:Y:S02]  /*01c0*/  UTCATOMSWS.FIND_AND_SET.ALIGN UP0, UR5, UR5 ;  /* 0x00000005000575e3 */ /* 0x000ea40008000800 */
[----:B--2---:R-:W-:-:S04]  /*01d0*/  PLOP3.LUT P0, PT, PT, PT, UP0, 0x80, 0x8 ;  /* 0x000000000008781c */ /* 0x004fc80003f0f008 */
[----:B------:R-:W-:-:S04]  /*01e0*/  SEL R2, RZ, 0xffffffff, !P0 ;  /* 0xffffffffff027807 */ /* 0x000fc80004000000 */
[----:B------:R-:W-:Y:S01]  /*01f0*/  ISETP.NE.AND P0, PT, R2, RZ, PT ;  /* 0x000000ff0200720c */ /* 0x000fe20003f05270 */
[----:B------:R-:W-:-:S12]  /*0200*/  IMAD.U32 R2, RZ, RZ, UR5 ;  /* 0x00000005ff027e24 */ /* 0x000fd8000f8e00ff */
[----:B------:R-:W-:Y:S05]  /*0210*/  @!P0 BRA `(.L_x_4) ;  /* 0xfffffffc00dc8947 */ /* 0x000fea000383ffff */
.L_x_3:
[C---:B------:R-:W-:Y:S01]  /*0220*/  VIADD R4, R2.reuse, 0x10 ;  /* 0x0000001002047836 */ /* 0x040fe20000000000 */
[----:B------:R-:W-:Y:S01]  /*0230*/  UMOV UR5, 0x50 ;  /* 0x0000005000057882 */ /* 0x000fe20000000000 */
[----:B------:R-:W-:Y:S01]  /*0240*/  SHF.L.U32 R3, R3, R2, RZ ;  /* 0x0000000203037219 */ /* 0x000fe200000006ff */
[----:B------:R-:W-:Y:S01]  /*0250*/  ULEA UR5, UR6, UR5, 0x18 ;  /* 0x0000000506057291 */ /* 0x000fe2000f8ec0ff */
[----:B------:R-:W-:Y:S01]  /*0260*/  IMAD.SHL.U32 R2, R2, 0x20, RZ ;  /* 0x0000002002027824 */ /* 0x000fe200078e00ff */
[----:B------:R-:W-:-:S04]  /*0270*/  SHF.L.U32 R4, R5, R4, RZ ;  /* 0x0000000405047219 */ /* 0x000fc800000006ff */
[----:B------:R-:W-:-:S05]  /*0280*/  LOP3.LUT R3, R4, R3, RZ, 0xfc, !PT ;  /* 0x0000000304037212 */ /* 0x000fca00078efcff */
[----:B------:R2:W-:Y:S04]  /*0290*/  ATOMS.OR RZ, [UR5], R3 ;  /* 0x00000003ffff798c */ /* 0x0005e8000b000005 */
[----:B------:R2:W-:Y:S01]  /*02a0*/  STS [UR4], R2 ;  /* 0x00000002ff007988 */ /* 0x0005e20008000804 */
[----:B------:R-:W-:Y:S05]  /*02b0*/  BRA `(.L_x_2) ;  /* 0x0000000000107947 */ /* 0x000fea0003800000 */
.L_x_1:
[----:B------:R-:W-:Y:S01]  /*02c0*/  IMAD.MOV.U32 R3, RZ, RZ, -0x1 ;  /* 0xffffffffff037424 */ /* 0x000fe200078e00ff */
[----:B------:R-:W-:-:S04]  /*02d0*/  MOV R2, 0x300 ;  /* 0x0000030000027802 */ /* 0x000fc80000000f00 */
[----:B------:R2:W-:Y:S03]  /*02e0*/  STS [UR4], R3 ;  /* 0x00000003ff007988 */ /* 0x0005e60008000804 */
[----:B-12---:R-:W-:Y:S05]  /*02f0*/  CALL.REL.NOINC `($__internal_1_$__cuda_sm10x_tcgen05_guardrail_trap_phase_invalid_during_alloc) ;  /* 0x0000002400887944 */ /* 0x006fea0003c00000 */
.L_x_2:
[----:B------:R-:W-:Y:S05]  /*0300*/  WARPSYNC.ALL ;  /* 0x0000000000007948 */ /* 0x000fea0003800000 */
[----:B------:R-:W-:Y:S01]  /*0310*/  NOP ;  /* 0x0000000000007918 */ /* 0x000fe20000000000 */
.L_x_0:
[----:B------:R-:W3:Y:S08]  /*0320*/  S2UR UR4, SR_CgaCtaId ;  /* 0x00000000000479c3 */ /* 0x000ef00000008800 */
[----:B------:R-:W-:Y:S01]  /*0330*/  BAR.SYNC.DEFER_BLOCKING 0x0 ;  /* 0x0000000000007b1d */ /* 0x000fe20000010000 */
[----:B------:R-:W-:-:S05]  /*0340*/  LOP3.LUT R36, R0, 0xff, RZ, 0xc0, !PT ;  /* 0x000000ff00247812 */ /* 0x000fca00078ec0ff */
[----:B------:R-:W-:Y:S02]  /*0350*/  UMOV UR8, 0x400 ;  /* 0x0000040000087882 */ /* 0x000fe40000000000 */
[----:B--2---:R-:W2:Y:S08]  /*0360*/  LDC R3, c[0x0][0x398] ;  /* 0x0000e600ff037b82 */ /* 0x004eb00000000800 */
[----:B------:R-:W4:Y:S01]  /*0370*/  LDC R6, c[0x0][0x3a0] ;  /* 0x0000e800ff067b82 */ /* 0x000f220000000800 */
[----:B---3--:R-:W-:-:S07]  /*0380*/  ULEA UR8, UR4, UR8, 0x18 ;  /* 0x0000000804087291 */ /* 0x008fce000f8ec0ff */
[----:B------:R-:W3:Y:S02]  /*0390*/  S2UR UR9, SR_CTAID.Y ;  /* 0x00000000000979c3 */ /* 0x000ee40000002600 */
[----:B------:R-:W5:Y:S06]  /*03a0*/  LDS R4, [UR8] ;  /* 0x00000008ff047984 */ /* 0x000f6c0008000800 */
[----:B------:R-:W-:Y:S06]  /*03b0*/  BAR.SYNC.DEFER_BLOCKING 0x0 ;  /* 0x0000000000007b1d */ /* 0x000fec0000010000 */
[----:B------:R-:W-:Y:S05]  /*03c0*/  @P2 BRA `(.L_x_5) ;  /* 0x0000000000182947 */ /* 0x000fea0003800000 */
[----:B------:R-:W-:Y:S01]  /*03d0*/  ELECT P0, URZ, PT ;  /* 0x0000000000ff782f */ /* 0x000fe20003800000 */
[----:B------:R-:W-:Y:S01]  /*03e0*/  IMAD.MOV.U32 R2, RZ, RZ, 0x1 ;  /* 0x00000001ff027424 */ /* 0x000fe200078e00ff */
[----:B------:R-:W-:Y:S01]  /*03f0*/  UMOV UR5, 0x40 ;  /* 0x0000004000057882 */ /* 0x000fe20000000000 */
[----:B------:R-:W-:Y:S01]  /*0400*/  UVIRTCOUNT.DEALLOC.SMPOOL 0x80 ;  /* 0x000000800000784c */ /* 0x000fe20000000000 */
[----:B------:R-:W-:-:S09]  /*0410*/  ULEA UR5, UR4, UR5, 0x18 ;  /* 0x0000000504057291 */ /* 0x000fd2000f8ec0ff */
[----:B------:R5:W-:Y:S03]  /*0420*/  @P0 STS.U8 [UR5], R2 ;  /* 0x00000002ff000988 */ /* 0x000be60008000005 */
.L_x_5:
[----:B------:R-:W5:Y:S01]  /*0430*/  S2UR UR4, SR_CTAID.Z ;  /* 0x00000000000479c3 */ /* 0x000f620000002700 */
[----:B------:R-:W4:Y:S01]  /*0440*/  LDCU UR5, c[0x0][0x370] ;  /* 0x00006e00ff0577ac */ /* 0x000f220008000800 */
[C---:B------:R-:W-:Y:S01]  /*0450*/  ISETP.GE.U32.AND P0, PT, R36.reuse, 0x20, PT ;  /* 0x000000202400780c */ /* 0x040fe20003f06070 */
[----:B--2--5:R-:W-:Y:S01]  /*0460*/  VIADD R2, R3, 0xffffffff ;  /* 0xffffffff03027836 */ /* 0x024fe20000000000 */
[C---:B------:R-:W-:Y:S01]  /*0470*/  ISETP.NE.U32.AND P3, PT, R36.reuse, RZ, PT ;  /* 0x000000ff2400720c */ /* 0x040fe20003f65070 */
[----:B------:R-:W2:Y:S01]  /*0480*/  LDCU UR6, c[0x0][0x374] ;  /* 0x00006e80ff0677ac */ /* 0x000ea20008000800 */
[----:B------:R-:W-:Y:S01]  /*0490*/  LEA R12, R36, UR8, 0x2 ;  /* 0x00000008240c7c11 */ /* 0x000fe2000f8e10ff */
[----:B----4-:R-:W-:Y:S01]  /*04a0*/  VIADD R9, R6, 0xffffffff ;  /* 0xffffffff06097836 */ /* 0x010fe20000000000 */
[----:B------:R-:W4:Y:S01]  /*04b0*/  S2UR UR7, SR_CTAID.X ;  /* 0x00000000000779c3 */ /* 0x000f220000002500 */
[----:B------:R-:W5:Y:S01]  /*04c0*/  LDCU.64 UR20, c[0x0][0x3c0] ;  /* 0x00007800ff1477ac */ /* 0x000f620008000a00 */
[----:B------:R-:W-:Y:S01]  /*04d0*/  R2UR UR23, R4 ;  /* 0x00000000041772ca */ /* 0x000fe200000e0000 */
[----:B------:R-:W-:Y:S04]  /*04e0*/  BSSY.RECONVERGENT B0, `(.L_x_6) ;  /* 0x0000011000007945 */ /* 0x000fe80003800200 */
[----:B------:R3:W-:Y:S01]  /*04f0*/  @!P0 STS [R12], RZ ;  /* 0x000000ff0c008388 */ /* 0x0007e20000000800 */
[----:B------:R-:W-:-:S03]  /*0500*/  NOP ;  /* 0x0000000000007918 */ /* 0x000fc60000000000 */
[----:B------:R3:W-:Y:S02]  /*0510*/  @!P3 STS [UR8+0x24], R2 ;  /* 0x00002402ff00b988 */ /* 0x0007e40008000808 */
[----:B--23--:R-:W-:Y:S02]  /*0520*/  UIMAD UR4, UR4, UR6, UR9 ;  /* 0x00000006040472a4 */ /* 0x00cfe4000f8e0209 */
[----:B------:R2:W-:Y:S02]  /*0530*/  @!P3 STS [UR8+0x20], R9 ;  /* 0x00002009ff00b988 */ /* 0x0005e40008000808 */
[----:B----4-:R-:W-:-:S04]  /*0540*/  UIMAD UR4, UR4, UR5, UR7 ;  /* 0x00000005040472a4 */ /* 0x010fc8000f8e0207 */
[----:B------:R-:W-:-:S04]  /*0550*/  UIMAD UR4, UR4, 0x180, URZ ;  /* 0x00000180040478a4 */ /* 0x000fc8000f8e02ff */
[----:B-----5:R-:W-:-:S04]  /*0560*/  UIADD3 UR24, UP0, UPT, UR4, UR20, URZ ;  /* 0x0000001404187290 */ /* 0x020fc8000ff1e0ff */
[----:B------:R-:W-:Y:S01]  /*0570*/  ULEA.HI.X.SX32 UR25, UR4, UR21, 0x1, UP0 ;  /* 0x0000001504197291 */ /* 0x000fe200080f0eff */
[----:B--2---:R-:W-:Y:S11]  /*0580*/  @P3 BRA `(.L_x_7) ;  /* 0x0000000000183947 */ /* 0x004ff60003800000 */
[----:B------:R-:W2:Y:S01]  /*0590*/  LDS R3, [UR8+0x8] ;  /* 0x00000808ff037984 */ /* 0x000ea20008000800 */
[----:B------:R-:W3:Y:S01]  /*05a0*/  LDC.64 R10, c[0x0][0x380] ;  /* 0x0000e000ff0a7b82 */ /* 0x000ee20000000a00 */
[----:B------:R-:W-:Y:S02]  /*05b0*/  IMAD.MOV.U32 R4, RZ, RZ, 0x70 ;  /* 0x00000070ff047424 */ /* 0x000fe400078e00ff */
[----:B---3--:R3:W-:Y:S03]  /*05c0*/  STS.64 [UR8], R10 ;  /* 0x0000000aff007988 */ /* 0x0087e60008000a08 */
[----:B--2---:R-:W-:-:S05]  /*05d0*/  LOP3.LUT R3, R3, 0x10, R4, 0xd8, !PT ;  /* 0x0000001003037812 */ /* 0x004fca00078ed804 */
[----:B------:R3:W-:Y:S02]  /*05e0*/  STS [UR8+0x8], R3 ;  /* 0x00000803ff007988 */ /* 0x0007e40008000808 */
.L_x_7:
[----:B------:R-:W-:Y:S05]  /*05f0*/  BSYNC.RECONVERGENT B0 ;  /* 0x0000000000007941 */ /* 0x000fea0003800200 */
.L_x_6:
[----:B------:R-:W-:Y:S04]  /*0600*/  BSSY.RECONVERGENT B0, `(.L_x_8) ;  /* 0x000000a000007945 */ /* 0x000fe80003800200 */
[----:B------:R-:W-:Y:S05]  /*0610*/  @P3 BRA `(.L_x_9) ;  /* 0x0000000000203947 */ /* 0x000fea0003800000 */
[----:B---3--:R-:W2:Y:S01]  /*0620*/  LDS R3, [UR8+0x34] ;  /* 0x00003408ff037984 */ /* 0x008ea20008000800 */
[----:B------:R-:W-:Y:S02]  /*0630*/  IMAD.MOV.U32 R4, RZ, RZ, 0x1f000000 ;  /* 0x1f000000ff047424 */ /* 0x000fe400078e00ff */
[----:B------:R-:W-:Y:S01]  /*0640*/  @!P3 IMAD.MOV.U32 R5, RZ, RZ, 0x7f ;  /* 0x0000007fff05b424 */ /* 0x000fe200078e00ff */
[----:B------:R-:W3:Y:S02]  /*0650*/  @!P3 LDS R8, [UR8+0x38] ;  /* 0x00003808ff08b984 */ /* 0x000ee40008000800 */
[----:B--2---:R-:W-:Y:S02]  /*0660*/  LOP3.LUT R3, R3, 0xff000000, R4, 0xb8, !PT ;  /* 0xff00000003037812 */ /* 0x004fe400078eb804 */
[----:B---3--:R-:W-:-:S03]  /*0670*/  @!P3 LOP3.LUT R4, R8, 0xff, R5, 0xb8, !PT ;  /* 0x000000ff0804b812 */ /* 0x008fc600078eb805 */
[----:B------:R2:W-:Y:S04]  /*0680*/  STS [UR8+0x34], R3 ;  /* 0x00003403ff007988 */ /* 0x0005e80008000808 */
[----:B------:R2:W-:Y:S02]  /*0690*/  @!P3 STS [UR8+0x38], R4 ;  /* 0x00003804ff00b988 */ /* 0x0005e40008000808 */
.L_x_9:
[----:B------:R-:W-:Y:S05]  /*06a0*/  BSYNC.RECONVERGENT B0 ;  /* 0x0000000000007941 */ /* 0x000fea0003800200 */
.L_x_8:
[----:B------:R-:W-:Y:S04]  /*06b0*/  BSSY.RECONVERGENT B0, `(.L_x_10) ;  /* 0x000000e000007945 */ /* 0x000fe80003800200 */
[----:B------:R-:W-:Y:S05]  /*06c0*/  @P3 BRA `(.L_x_11) ;  /* 0x0000000000303947 */ /* 0x000fea0003800000 */
[----:B--2---:R-:W2:Y:S01]  /*06d0*/  LDS R4, [UR8+0x34] ;  /* 0x00003408ff047984 */ /* 0x004ea20008000800 */
[----:B---3--:R-:W3:Y:S03]  /*06e0*/  LDC.64 R10, c[0x0][0x3a8] ;  /* 0x0000ea00ff0a7b82 */ /* 0x008ee60000000a00 */
[----:B------:R-:W4:Y:S01]  /*06f0*/  LDS R3, [UR8+0x1c] ;  /* 0x00001c08ff037984 */ /* 0x000f220008000800 */
[C---:B---3--:R-:W-:Y:S01]  /*0700*/  SHF.L.U64.HI R8, R10.reuse, 0x1, R11 ;  /* 0x000000010a087819 */ /* 0x048fe2000001020b */
[----:B------:R-:W-:-:S03]  /*0710*/  IMAD.SHL.U32 R5, R10, 0x2, RZ ;  /* 0x000000020a057824 */ /* 0x000fc600078e00ff */
[--C-:B------:R-:W-:Y:S02]  /*0720*/  SHF.R.U32.HI R10, RZ, 0x4, R8.reuse ;  /* 0x00000004ff0a7819 */ /* 0x100fe40000011608 */
[----:B------:R-:W-:-:S05]  /*0730*/  SHF.R.U64 R5, R5, 0x4, R8 ;  /* 0x0000000405057819 */ /* 0x000fca0000001208 */
[----:B------:R5:W-:Y:S01]  /*0740*/  STS [UR8+0xc], R5 ;  /* 0x00000c05ff007988 */ /* 0x000be20008000808 */
[----:B--2---:R-:W-:Y:S02]  /*0750*/  LOP3.LUT R4, R4, 0x7, RZ, 0xb8, !PT ;  /* 0x0000000704047812 */ /* 0x004fe400078eb8ff */
[----:B----4-:R-:W-:-:S03]  /*0760*/  LOP3.LUT R3, R3, 0xf, R10, 0xb8, !PT ;  /* 0x0000000f03037812 */ /* 0x010fc600078eb80a */
[----:B------:R5:W-:Y:S04]  /*0770*/  STS [UR8+0x34], R4 ;  /* 0x00003404ff007988 */ /* 0x000be80008000808 */
[----:B------:R5:W-:Y:S02]  /*0780*/  STS [UR8+0x1c], R3 ;  /* 0x00001c03ff007988 */ /* 0x000be40008000808 */
.L_x_11:
[----:B------:R-:W-:Y:S05]  /*0790*/  BSYNC.RECONVERGENT B0 ;  /* 0x0000000000007941 */ /* 0x000fea0003800200 */
.L_x_10:
[----:B------:R-:W-:Y:S04]  /*07a0*/  BSSY.RECONVERGENT B1, `(.L_x_12) ;  /* 0x000001a000017945 */ /* 0x000fe80003800200 */
[----:B------:R-:W-:Y:S04]  /*07b0*/  BSSY.RELIABLE B0, `(.L_x_13) ;  /* 0x0000015000007945 */ /* 0x000fe80003800100 */
[----:B------:R-:W-:Y:S05]  /*07c0*/  @P3 BRA `(.L_x_14) ;  /* 0x0000000000203947 */ /* 0x000fea0003800000 */
[----:B--23-5:R-:W2:Y:S02]  /*07d0*/  LDS R3, [UR8+0x34] ;  /* 0x00003408ff037984 */ /* 0x02cea40008000800 */
[----:B--2---:R-:W-:-:S05]  /*07e0*/  LOP3.LUT R3, R3, 0x38, RZ, 0xb8, !PT ;  /* 0x0000003803037812 */ /* 0x004fca00078eb8ff */
[----:B------:R2:W-:Y:S01]  /*07f0*/  STS [UR8+0x34], R3 ;  /* 0x00003403ff007988 */ /* 0x0005e20008000808 */
[----:B------:R-:W-:Y:S05]  /*0800*/  @P3 BRA `(.L_x_15) ;  /* 0x0000000000203947 */ /* 0x000fea0003800000 */
[----:B--2---:R-:W2:Y:S01]  /*0810*/  LDS R3, [UR8+0x8] ;  /* 0x00000808ff037984 */ /* 0x004ea20008000800 */
[----:B------:R-:W-:-:S05]  /*0820*/  IMAD.MOV.U32 R4, RZ, RZ, 0x780 ;  /* 0x00000780ff047424 */ /* 0x000fca00078e00ff */
[----:B--2---:R-:W-:-:S05]  /*0830*/  LOP3.LUT R3, R3, 0x500, R4, 0xd8, !PT ;  /* 0x0000050003037812 */ /* 0x004fca00078ed804 */
[----:B------:R4:W-:Y:S02]  /*0840*/  STS [UR8+0x8], R3 ;  /* 0x00000803ff007988 */ /* 0x0009e40008000808 */
.L_x_14:
[----:B------:R-:W-:Y:S05]  /*0850*/  @P3 BRA `(.L_x_16) ;  /* 0x0000000000283947 */ /* 0x000fea0003800000 */
[----:B--2345:R-:W2:Y:S02]  /*0860*/  LDS R3, [UR8+0x8] ;  /* 0x00000808ff037984 */ /* 0x03cea40008000800 */
[----:B--2---:R-:W-:-:S05]  /*0870*/  LOP3.LUT R3, R3, 0x1800, RZ, 0xb8, !PT ;  /* 0x0000180003037812 */ /* 0x004fca00078eb8ff */
[----:B------:R3:W-:Y:S02]  /*0880*/  STS [UR8+0x8], R3 ;  /* 0x00000803ff007988 */ /* 0x0007e40008000808 */
.L_x_15:
[----:B------:R-:W-:Y:S05]  /*0890*/  @P3 BREAK.RELIABLE B0 ;  /* 0x0000000000003942 */ /* 0x000fea0003800100 */
[----:B------:R-:W-:Y:S05]  /*08a0*/  @P3 BRA `(.L_x_17) ;  /* 0x0000000000243947 */ /* 0x000fea0003800000 */
[----:B------:R-:W4:Y:S01]  /*08b0*/  LDS R4, [UR8+0x8] ;  /* 0x00000808ff047984 */ /* 0x000f220008000800 */
[----:B--23--:R-:W-:-:S05]  /*08c0*/  IMAD.MOV.U32 R3, RZ, RZ, 0x6000 ;  /* 0x00006000ff037424 */ /* 0x00cfca00078e00ff */
[----:B----4-:R-:W-:-:S04]  /*08d0*/  LOP3.LUT R3, R4, 0x4000, R3, 0xd8, !PT ;  /* 0x0000400004037812 */ /* 0x010fc800078ed803 */
[----:B------:R-:W-:-:S05]  /*08e0*/  LOP3.LUT R3, R3, 0x400000, RZ, 0xb8, !PT ;  /* 0x0040000003037812 */ /* 0x000fca00078eb8ff */
[----:B------:R2:W-:Y:S02]  /*08f0*/  STS [UR8+0x8], R3 ;  /* 0x00000803ff007988 */ /* 0x0005e40008000808 */
.L_x_16:
[----:B------:R-:W-:Y:S05]  /*0900*/  BSYNC.RELIABLE B0 ;  /* 0x0000000000007941 */ /* 0x000fea0003800100 */
.L_x_13:
[----:B--2345:R-:W2:Y:S02]  /*0910*/  @!P3 LDS R3, [UR8+0x8] ;  /* 0x00000808ff03b984 */ /* 0x03cea40008000800 */
[----:B--2---:R-:W-:-:S05]  /*0920*/  @!P3 LOP3.LUT R3, R3, 0x8000, RZ, 0xb8, !PT ;  /* 0x000080000303b812 */ /* 0x004fca00078eb8ff */
[----:B------:R4:W-:Y:S02]  /*0930*/  @!P3 STS [UR8+0x8], R3 ;  /* 0x00000803ff00b988 */ /* 0x0009e40008000808 */
.L_x_17:
[----:B------:R-:W-:Y:S05]  /*0940*/  BSYNC.RECONVERGENT B1 ;  /* 0x0000000000017941 */ /* 0x000fea0003800200 */
.L_x_12:
[----:B------:R-:W-:Y:S05]  /*0950*/  WARPSYNC.ALL ;  /* 0x0000000000007948 */ /* 0x000fea0003800000 */
[----:B------:R-:W-:Y:S01]  /*0960*/  NOP ;  /* 0x0000000000007918 */ /* 0x000fe20000000000 */
[----:B------:R-:W-:Y:S05]  /*0970*/  @P0 BRA `(.L_x_18) ;  /* 0x0000000000300947 */ /* 0x000fea0003800000 */
[----:B--234-:R-:W2:Y:S01]  /*0980*/  S2R R3, SR_LANEID ;  /* 0x0000000000037919 */ /* 0x01cea20000000000 */
[----:B------:R-:W-:Y:S05]  /*0990*/  WARPSYNC.ALL ;  /* 0x0000000000007948 */ /* 0x000fea0003800000 */
[----:B------:R-:W-:Y:S01]  /*09a0*/  NOP ;  /* 0x0000000000007918 */ /* 0x000fe20000000000 */
[----:B--2---:R-:W-:-:S05]  /*09b0*/  IMAD.SHL.U32 R3, R3, 0x4, RZ ;  /* 0x0000000403037824 */ /* 0x004fca00078e00ff */
[----:B------:R-:W2:Y:S01]  /*09c0*/  LDS R7, [R3+UR8] ;  /* 0x0000000803077984 */ /* 0x000ea20008000800 */
[----:B------:R-:W-:-:S05]  /*09d0*/  IADD3 R4, P1, PT, R3, UR24, RZ ;  /* 0x0000001803047c10 */ /* 0x000fca000ff3e0ff */
[----:B------:R-:W-:-:S05]  /*09e0*/  IMAD.X R5, RZ, RZ, UR25, P1 ;  /* 0x00000019ff057e24 */ /* 0x000fca00088e06ff */
[----:B--2---:R5:W2:Y:S01]  /*09f0*/  ATOMG.E.EXCH.STRONG.GPU PT, RZ, [R4], R7 ;  /* 0x0000000704ff73a8 */ /* 0x004aa200041ee100 */
[----:B------:R-:W-:-:S04]  /*0a00*/  DEPBAR {5,4,3,2,1,0} ;  /* 0x0000003f0000791a */ /* 0x000fc80000000000 */
[----:B------:R-:W3:Y:S02]  /*0a10*/  CCTL.E.C.LDCU.IV.DEEP [UR24] ;  /* 0x0000000018007540 */ /* 0x000ee40009c08000 */
[----:B---3--:R5:W-:Y:S01]  /*0a20*/  UTMACCTL.IV [UR24] ;  /* 0x00000000180079b9 */ /* 0x008be20008000000 */
[----:B------:R-:W-:Y:S01]  /*0a30*/  NOP ;  /* 0x0000000000007918 */ /* 0x000fe20000000000 */
.L_x_18:
[----:B------:R-:W-:Y:S05]  /*0a40*/  @P0 BRA `(.L_x_19) ;  /* 0x00000000000c0947 */ /* 0x000fea0003800000 */
[----:B------:R0:W-:Y:S01]  /*0a50*/  UTMACMDFLUSH ;  /* 0x00000000000079b7 */ /* 0x0001e20000000000 */
[----:B------:R-:W-:Y:S05]  /*0a60*/  @P0 BRA `(.L_x_19) ;  /* 0x0000000000040947 */ /* 0x000fea0003800000 */
[----:B------:R-:W-:-:S04]  /*0a70*/  DEPBAR.LE SB0, 0x0 ;  /* 0x000080000000791a */ /* 0x000fc80000000000 */
.L_x_19:
[----:B------:R-:W-:Y:S05]  /*0a80*/  WARPSYNC.ALL ;  /* 0x0000000000007948 */ /* 0x000fea0003800000 */
[----:B------:R-:W-:Y:S01]  /*0a90*/  NOP ;  /* 0x0000000000007918 */ /* 0x000fe20000000000 */
[----:B--2---:R-:W-:Y:S06]  /*0aa0*/  BAR.SYNC.DEFER_BLOCKING 0x0 ;  /* 0x0000000000007b1d */ /* 0x004fec0000010000 */
[----:B------:R-:W-:Y:S02]  /*0ab0*/  BSSY.RECONVERGENT B1, `(.L_x_20) ;  /* 0x000000b000017945 */ /* 0x000fe40003800200 */
[----:B------:R-:W-:Y:S06]  /*0ac0*/  BAR.SYNC.DEFER_BLOCKING 0x0 ;  /* 0x0000000000007b1d */ /* 0x000fec0000010000 */
[----:B------:R2:W-:Y:S01]  /*0ad0*/  @!P0 STS [R12], RZ ;  /* 0x000000ff0c008388 */ /* 0x0005e20000000800 */
[----:B------:R-:W-:Y:S01]  /*0ae0*/  NOP ;  /* 0x0000000000007918 */ /* 0x000fe20000000000 */
[----:B------:R-:W-:Y:S05]  /*0af0*/  @P3 BRA `(.L_x_21) ;  /* 0x0000000000183947 */ /* 0x000fea0003800000 */
[----:B---34-:R-:W3:Y:S01]  /*0b00*/  LDS R3, [UR8+0x8] ;  /* 0x00000808ff037984 */ /* 0x018ee20008000800 */
[----:B------:R-:W4:Y:S01]  /*0b10*/  LDC.64 R10, c[0x0][0x388] ;  /* 0x0000e200ff0a7b82 */ /* 0x000f220000000a00 */
[----:B-----5:R-:W-:Y:S02]  /*0b20*/  IMAD.MOV.U32 R4, RZ, RZ, 0x70 ;  /* 0x00000070ff047424 */ /* 0x020fe400078e00ff */
[----:B----4-:R4:W-:Y:S03]  /*0b30*/  STS.64 [UR8], R10 ;  /* 0x0000000aff007988 */ /* 0x0109e60008000a08 */
[----:B---3--:R-:W-:-:S05]  /*0b40*/  LOP3.LUT R3, R3, 0x10, R4, 0xd8, !PT ;  /* 0x0000001003037812 */ /* 0x008fca00078ed804 */
[----:B------:R4:W-:Y:S02]  /*0b50*/  STS [UR8+0x8], R3 ;  /* 0x00000803ff007988 */ /* 0x0009e40008000808 */
.L_x_21:
[----:B-----5:R-:W-:Y:S05]  /*0b60*/  BSYNC.RECONVERGENT B1 ;  /* 0x0000000000017941 */ /* 0x020fea0003800200 */
.L_x_20:
[----:B------:R-:W-:Y:S04]  /*0b70*/  BSSY.RECONVERGENT B2, `(.L_x_22) ;  /* 0x000000f000027945 */ /* 0x000fe80003800200 */
[----:B------:R-:W-:Y:S04]  /*0b80*/  BSSY.RELIABLE B1, `(.L_x_23) ;  /* 0x000000c000017945 */ /* 0x000fe80003800100 */
[----:B------:R-:W-:Y:S05]  /*0b90*/  @P3 BRA `(.L_x_24) ;  /* 0x0000000000283947 */ /* 0x000fea0003800000 */
[----:B---34-:R-:W3:Y:S01]  /*0ba0*/  LDS R3, [UR8+0x34] ;  /* 0x00003408ff037984 */ /* 0x018ee20008000800 */
[----:B------:R-:W-:Y:S01]  /*0bb0*/  IMAD.MOV.U32 R4, RZ, RZ, 0x1f000000 ;  /* 0x1f000000ff047424 */ /* 0x000fe200078e00ff */
[----:B------:R-:W-:Y:S05]  /*0bc0*/  @P3 BREAK.RELIABLE B1 ;  /* 0x0000000000013942 */ /* 0x000fea0003800100 */
[----:B---3--:R-:W-:-:S05]  /*0bd0*/  LOP3.LUT R3, R3, 0xff000000, R4, 0xb8, !PT ;  /* 0xff00000003037812 */ /* 0x008fca00078eb804 */
[----:B------:R3:W-:Y:S01]  /*0be0*/  STS [UR8+0x34], R3 ;  /* 0x00003403ff007988 */ /* 0x0007e20008000808 */
[----:B------:R-:W-:Y:S05]  /*0bf0*/  @P3 BRA `(.L_x_25) ;  /* 0x0000000000183947 */ /* 0x000fea0003800000 */
[----:B------:R-:W4:Y:S01]  /*0c00*/  LDS R4, [UR8+0x38] ;  /* 0x00003808ff047984 */ /* 0x000f220008000800 */
[----:B---3--:R-:W-:-:S05]  /*0c10*/  IMAD.MOV.U32 R3, RZ, RZ, 0x3f ;  /* 0x0000003fff037424 */ /* 0x008fca00078e00ff */
[----:B----4-:R-:W-:-:S05]  /*0c20*/  LOP3.LUT R3, R4, 0xff, R3, 0xb8, !PT ;  /* 0x000000ff04037812 */ /* 0x010fca00078eb803 */
[----:B------:R5:W-:Y:S02]  /*0c30*/  STS [UR8+0x38], R3 ;  /* 0x00003803ff007988 */ /* 0x000be40008000808 */
.L_x_24:
[----:B------:R-:W-:Y:S05]  /*0c40*/  BSYNC.RELIABLE B1 ;  /* 0x0000000000017941 */ /* 0x000fea0003800100 */
.L_x_23:
[----:B------:R2:W-:Y:S02]  /*0c50*/  @!P3 STS [UR8+0x20], R9 ;  /* 0x00002009ff00b988 */ /* 0x0005e40008000808 */
.L_x_25:
[----:B------:R-:W-:Y:S05]  /*0c60*/  BSYNC.RECONVERGENT B2 ;  /* 0x0000000000027941 */ /* 0x000fea0003800200 */
.L_x_22:
[----:B------:R-:W-:Y:S05]  /*0c70*/  WARPSYNC.ALL ;  /* 0x0000000000007948 */ /* 0x000fea0003800000 */
[----:B------:R-:W-:Y:S01]  /*0c80*/  NOP ;  /* 0x0000000000007918 */ /* 0x000fe20000000000 */
[----:B---345:R-:W3:Y:S01]  /*0c90*/  LDC R3, c[0x0][0x39c] ;  /* 0x0000e700ff037b82 */ /* 0x038ee20000000800 */
[----:B------:R-:W-:Y:S01]  /*0ca0*/  BSSY.RECONVERGENT B2, `(.L_x_26) ;  /* 0x0000010000027945 */ /* 0x000fe20003800200 */
[----:B---3--:R-:W-:-:S05]  /*0cb0*/  VIADD R3, R3, 0xffffffff ;  /* 0xffffffff03037836 */ /* 0x008fca0000000000 */
[----:B------:R3:W-:Y:S01]  /*0cc0*/  @!P3 STS [UR8+0x24], R3 ;  /* 0x00002403ff00b988 */ /* 0x0007e20008000808 */
[----:B------:R-:W-:Y:S05]  /*0cd0*/  @P3 BRA `(.L_x_27) ;  /* 0x0000000000303947 */ /* 0x000fea0003800000 */
[----:B------:R-:W4:Y:S01]  /*0ce0*/  LDS R5, [UR8+0x34] ;  /* 0x00003408ff057984 */ /* 0x000f220008000800 */
[----:B------:R-:W5:Y:S03]  /*0cf0*/  LDC.64 R10, c[0x0][0x3b0] ;  /* 0x0000ec00ff0a7b82 */ /* 0x000f660000000a00 */
[----:B------:R-:W2:Y:S01]  /*0d00*/  LDS R4, [UR8+0x1c] ;  /* 0x00001c08ff047984 */ /* 0x000ea20008000800 */
[C---:B-----5:R-:W-:Y:S01]  /*0d10*/  SHF.L.U64.HI R8, R10.reuse, 0x1, R11 ;  /* 0x000000010a087819 */ /* 0x060fe2000001020b */
[----:B------:R-:W-:-:S03]  /*0d20*/  IMAD.SHL.U32 R7, R10, 0x2, RZ ;  /* 0x000000020a077824 */ /* 0x000fc600078e00ff */
[--C-:B--2---:R-:W-:Y:S02]  /*0d30*/  SHF.R.U32.HI R9, RZ, 0x4, R8.reuse ;  /* 0x00000004ff097819 */ /* 0x104fe40000011608 */
[----:B------:R-:W-:-:S05]  /*0d40*/  SHF.R.U64 R7, R7, 0x4, R8 ;  /* 0x0000000407077819 */ /* 0x000fca0000001208 */
[----:B------:R5:W-:Y:S01]  /*0d50*/  STS [UR8+0xc], R7 ;  /* 0x00000c07ff007988 */ /* 0x000be20008000808 */
[----:B----4-:R-:W-:Y:S02]  /*0d60*/  LOP3.LUT R5, R5, 0x7, RZ, 0xb8, !PT ;  /* 0x0000000705057812 */ /* 0x010fe400078eb8ff */
[----:B------:R-:W-:-:S03]  /*0d70*/  LOP3.LUT R4, R4, 0xf, R9, 0xb8, !PT ;  /* 0x0000000f04047812 */ /* 0x000fc600078eb809 */
[----:B------:R5:W-:Y:S04]  /*0d80*/  STS [UR8+0x34], R5 ;  /* 0x00003405ff007988 */ /* 0x000be80008000808 */
[----:B------:R5:W-:Y:S02]  /*0d90*/  STS [UR8+0x1c], R4 ;  /* 0x00001c04ff007988 */ /* 0x000be40008000808 */
.L_x_27:
[----:B------:R-:W-:Y:S05]  /*0da0*/  BSYNC.RECONVERGENT B2 ;  /* 0x0000000000027941 */ /* 0x000fea0003800200 */
.L_x_26:
[----:B------:R-:W-:Y:S04]  /*0db0*/  BSSY.RECONVERGENT B3, `(.L_x_28) ;  /* 0x000001a000037945 */ /* 0x000fe80003800200 */
[----:B------:R-:W-:Y:S04]  /*0dc0*/  BSSY.RELIABLE B2, `(.L_x_29) ;  /* 0x0000015000027945 */ /* 0x000fe80003800100 */
[----:B------:R-:W-:Y:S05]  /*0dd0*/  @P3 BRA `(.L_x_30) ;  /* 0x0000000000203947 */ /* 0x000fea0003800000 */
[----:B-----5:R-:W4:Y:S02]  /*0de0*/  LDS R4, [UR8+0x34] ;  /* 0x00003408ff047984 */ /* 0x020f240008000800 */
[----:B----4-:R-:W-:-:S05]  /*0df0*/  LOP3.LUT R4, R4, 0x38, RZ, 0xb8, !PT ;  /* 0x0000003804047812 */ /* 0x010fca00078eb8ff */
[----:B------:R4:W-:Y:S01]  /*0e00*/  STS [UR8+0x34], R4 ;  /* 0x00003404ff007988 */ /* 0x0009e20008000808 */
[----:B------:R-:W-:Y:S05]  /*0e10*/  @P3 BRA `(.L_x_31) ;  /* 0x0000000000203947 */ /* 0x000fea0003800000 */
[----:B----4-:R-:W4:Y:S01]  /*0e20*/  LDS R4, [UR8+0x8] ;  /* 0x00000808ff047984 */ /* 0x010f220008000800 */
[----:B------:R-:W-:-:S05]  /*0e30*/  IMAD.MOV.U32 R5, RZ, RZ, 0x780 ;  /* 0x00000780ff057424 */ /* 0x000fca00078e00ff */
[----:B----4-:R-:W-:-:S05]  /*0e40*/  LOP3.LUT R4, R4, 0x500, R5, 0xd8, !PT ;  /* 0x0000050004047812 */ /* 0x010fca00078ed805 */
[----:B------:R4:W-:Y:S02]  /*0e50*/  STS [UR8+0x8], R4 ;  /* 0x00000804ff007988 */ /* 0x0009e40008000808 */
.L_x_30:
[----:B------:R-:W-:Y:S05]  /*0e60*/  @P3 BRA `(.L_x_32) ;  /* 0x0000000000283947 */ /* 0x000fea0003800000 */
[----:B----45:R-:W4:Y:S02]  /*0e70*/  LDS R4, [UR8+0x8] ;  /* 0x00000808ff047984 */ /* 0x030f240008000800 */
[----:B----4-:R-:W-:-:S05]  /*0e80*/  LOP3.LUT R4, R4, 0x1800, RZ, 0xb8, !PT ;  /* 0x0000180004047812 */ /* 0x010fca00078eb8ff */
[----:B------:R5:W-:Y:S02]  /*0e90*/  STS [UR8+0x8], R4 ;  /* 0x00000804ff007988 */ /* 0x000be40008000808 */
.L_x_31:
[----:B------:R-:W-:Y:S05]  /*0ea0*/  @P3 BREAK.RELIABLE B2 ;  /* 0x0000000000023942 */ /* 0x000fea0003800100 */
[----:B------:R-:W-:Y:S05]  /*0eb0*/  @P3 BRA `(.L_x_33) ;  /* 0x0000000000243947 */ /* 0x000fea0003800000 */
[----:B----45:R-:W4:Y:S01]  /*0ec0*/  LDS R4, [UR8+0x8] ;  /* 0x00000808ff047984 */ /* 0x030f220008000800 */
[----:B------:R-:W-:-:S05]  /*0ed0*/  IMAD.MOV.U32 R5, RZ, RZ, 0x6000 ;  /* 0x00006000ff057424 */ /* 0x000fca00078e00ff */
[----:B----4-:R-:W-:-:S04]  /*0ee0*/  LOP3.LUT R4, R4, 0x4000, R5, 0xd8, !PT ;  /* 0x0000400004047812 */ /* 0x010fc800078ed805 */
[----:B------:R-:W-:-:S05]  /*0ef0*/  LOP3.LUT R4, R4, 0x400000, RZ, 0xb8, !PT ;  /* 0x0040000004047812 */ /* 0x000fca00078eb8ff */
[----:B------:R4:W-:Y:S02]  /*0f00*/  STS [UR8+0x8], R4 ;  /* 0x00000804ff007988 */ /* 0x0009e40008000808 */
.L_x_32:
[----:B------:R-:W-:Y:S05]  /*0f10*/  BSYNC.RELIABLE B2 ;  /* 0x0000000000027941 */ /* 0x000fea0003800100 */
.L_x_29:
[----:B----45:R-:W4:Y:S02]  /*0f20*/  @!P3 LDS R4, [UR8+0x8] ;  /* 0x00000808ff04b984 */ /* 0x030f240008000800 */
[----:B----4-:R-:W-:-:S05]  /*0f30*/  @!P3 LOP3.LUT R4, R4, 0x8000, RZ, 0xb8, !PT ;  /* 0x000080000404b812 */ /* 0x010fca00078eb8ff */
[----:B------:R4:W-:Y:S02]  /*0f40*/  @!P3 STS [UR8+0x8], R4 ;  /* 0x00000804ff00b988 */ /* 0x0009e40008000808 */
.L_x_33:
[----:B------:R-:W-:Y:S05]  /*0f50*/  BSYNC.RECONVERGENT B3 ;  /* 0x0000000000037941 */ /* 0x000fea0003800200 */
.L_x_28:
[----:B------:R-:W-:Y:S05]  /*0f60*/  WARPSYNC.ALL ;  /* 0x0000000000007948 */ /* 0x000fea0003800000 */
[----:B------:R-:W-:Y:S01]  /*0f70*/  NOP ;  /* 0x0000000000007918 */ /* 0x000fe20000000000 */
[----:B------:R-:W-:-:S04]  /*0f80*/  UIADD3 UR5, UPT, UPT, UR4, 0x80, URZ ;  /* 0x0000008004057890 */ /* 0x000fc8000fffe0ff */
[----:B------:R-:W-:-:S04]  /*0f90*/  UIADD3 UR26, UP0, UPT, UR5, UR20, URZ ;  /* 0x00000014051a7290 */ /* 0x000fc8000ff1e0ff */
[----:B------:R-:W-:Y:S01]  /*0fa0*/  ULEA.HI.X.SX32 UR27, UR5, UR21, 0x1, UP0 ;  /* 0x00000015051b7291 */ /* 0x000fe200080f0eff */
[----:B------:R-:W-:Y:S11]  /*0fb0*/  @P0 BRA `(.L_x_34) ;  /* 0x0000000000300947 */ /* 0x000ff60003800000 */
[----:B----45:R-:W4:Y:S01]  /*0fc0*/  S2R R4, SR_LANEID ;  /* 0x0000000000047919 */ /* 0x030f220000000000 */
[----:B------:R-:W-:Y:S05]  /*0fd0*/  WARPSYNC.ALL ;  /* 0x0000000000007948 */ /* 0x000fea0003800000 */
[----:B------:R-:W-:Y:S01]  /*0fe0*/  NOP ;  /* 0x0000000000007918 */ /* 0x000fe20000000000 */
[----:B----4-:R-:W-:-:S05]  /*0ff0*/  IMAD.SHL.U32 R8, R4, 0x4, RZ ;  /* 0x0000000404087824 */ /* 0x010fca00078e00ff */
[----:B------:R-:W4:Y:S01]  /*1000*/  LDS R7, [R8+UR8] ;  /* 0x0000000808077984 */ /* 0x000f220008000800 */
[----:B------:R-:W-:-:S05]  /*1010*/  IADD3 R4, P1, PT, R8, UR26, RZ ;  /* 0x0000001a08047c10 */ /* 0x000fca000ff3e0ff */
[----:B------:R-:W-:-:S05]  /*1020*/  IMAD.X R5, RZ, RZ, UR27, P1 ;  /* 0x0000001bff057e24 */ /* 0x000fca00088e06ff */
[----:B----4-:R4:W5:Y:S01]  /*1030*/  ATOMG.E.EXCH.STRONG.GPU PT, RZ, [R4], R7 ;  /* 0x0000000704ff73a8 */ /* 0x01096200041ee100 */
[----:B------:R-:W-:-:S04]  /*1040*/  DEPBAR {5,4,3,2,1,0} ;  /* 0x0000003f0000791a */ /* 0x000fc80000000000 */
[----:B------:R-:W2:Y:S02]  /*1050*/  CCTL.E.C.LDCU.IV.DEEP [UR26] ;  /* 0x000000001a007540 */ /* 0x000ea40009c08000 */
[----:B--2---:R4:W-:Y:S01]  /*1060*/  UTMACCTL.IV [UR26] ;  /* 0x000000001a0079b9 */ /* 0x0049e20008000000 */
[----:B------:R-:W-:Y:S01]  /*1070*/  NOP ;  /* 0x0000000000007918 */ /* 0x000fe20000000000 */
.L_x_34:
[----:B------:R-:W-:Y:S05]  /*1080*/  @P0 BRA `(.L_x_35) ;  /* 0x00000000000c0947 */ /* 0x000fea0003800000 */
[----:B------:R0:W-:Y:S01]  /*1090*/  UTMACMDFLUSH ;  /* 0x00000000000079b7 */ /* 0x0001e20000000000 */
[----:B------:R-:W-:Y:S05]  /*10a0*/  @P0 BRA `(.L_x_35) ;  /* 0x0000000000040947 */ /* 0x000fea0003800000 */
[----:B------:R-:W-:-:S04]  /*10b0*/  DEPBAR.LE SB0, 0x0 ;  /* 0x000080000000791a */ /* 0x000fc80000000000 */
.L_x_35:
[----:B------:R-:W-:Y:S05]  /*10c0*/  WARPSYNC.ALL ;  /* 0x0000000000007948 */ /* 0x000fea0003800000 */
[----:B------:R-:W-:Y:S01]  /*10d0*/  NOP ;  /* 0x0000000000007918 */ /* 0x000fe20000000000 */
[----:B-----5:R-:W-:Y:S06]  /*10e0*/  BAR.SYNC.DEFER_BLOCKING 0x0 ;  /* 0x0000000000007b1d */ /* 0x020fec0000010000 */
[----:B------:R-:W-:Y:S02]  /*10f0*/  BSSY.RECONVERGENT B3, `(.L_x_36) ;  /* 0x000000b000037945 */ /* 0x000fe40003800200 */
[----:B------:R-:W-:Y:S06]  /*1100*/  BAR.SYNC.DEFER_BLOCKING 0x0 ;  /* 0x0000000000007b1d */ /* 0x000fec0000010000 */
[----:B------:R5:W-:Y:S01]  /*1110*/  @!P0 STS [R12], RZ ;  /* 0x000000ff0c008388 */ /* 0x000be20000000800 */
[----:B------:R-:W-:Y:S01]  /*1120*/  NOP ;  /* 0x0000000000007918 */ /* 0x000fe20000000000 */
[----:B------:R-:W-:Y:S05]  /*1130*/  @P3 BRA `(.L_x_37) ;  /* 0x0000000000183947 */ /* 0x000fea0003800000 */
[----:B----4-:R-:W4:Y:S01]  /*1140*/  LDS R4, [UR8+0x8] ;  /* 0x00000808ff047984 */ /* 0x010f220008000800 */
[----:B--2---:R-:W2:Y:S01]  /*1150*/  LDC.64 R8, c[0x0][0x390] ;  /* 0x0000e400ff087b82 */ /* 0x004ea20000000a00 */
[----:B------:R-:W-:Y:S02]  /*1160*/  IMAD.MOV.U32 R5, RZ, RZ, 0x70 ;  /* 0x00000070ff057424 */ /* 0x000fe400078e00ff */
[----:B--2---:R2:W-:Y:S03]  /*1170*/  STS.64 [UR8], R8 ;  /* 0x00000008ff007988 */ /* 0x0045e60008000a08 */
[----:B----4-:R-:W-:-:S05]  /*1180*/  LOP3.LUT R4, R4, 0x10, R5, 0xd8, !PT ;  /* 0x0000001004047812 */ /* 0x010fca00078ed805 */
[----:B------:R2:W-:Y:S02]  /*1190*/  STS [UR8+0x8], R4 ;  /* 0x00000804ff007988 */ /* 0x0005e40008000808 */
.L_x_37:
[----:B----4-:R-:W-:Y:S05]  /*11a0*/  BSYNC.RECONVERGENT B3 ;  /* 0x0000000000037941 */ /* 0x010fea0003800200 */
.L_x_36:
[----:B------:R-:W-:Y:S04]  /*11b0*/  BSSY.RECONVERGENT B4, `(.L_x_38) ;  /* 0x0000011000047945 */ /* 0x000fe80003800200 */
[----:B------:R-:W-:Y:S04]  /*11c0*/  BSSY.RELIABLE B3, `(.L_x_39) ;  /* 0x000000e000037945 */ /* 0x000fe80003800100 */
[----:B------:R-:W-:Y:S05]  /*11d0*/  @P3 BRA `(.L_x_40) ;  /* 0x0000000000243947 */ /* 0x000fea0003800000 */
[----:B--2---:R-:W2:Y:S01]  /*11e0*/  LDS R4, [UR8+0x34] ;  /* 0x00003408ff047984 */ /* 0x004ea20008000800 */
[----:B------:R-:W-:-:S05]  /*11f0*/  IMAD.MOV.U32 R5, RZ, RZ, 0x3f000000 ;  /* 0x3f000000ff057424 */ /* 0x000fca00078e00ff */
[----:B--2---:R-:W-:-:S05]  /*1200*/  LOP3.LUT R4, R4, 0xff000000, R5, 0xb8, !PT ;  /* 0xff00000004047812 */ /* 0x004fca00078eb805 */
[----:B------:R2:W-:Y:S01]  /*1210*/  STS [UR8+0x34], R4 ;  /* 0x00003404ff007988 */ /* 0x0005e20008000808 */
[----:B------:R-:W-:Y:S05]  /*1220*/  @P3 BRA `(.L_x_41) ;  /* 0x00000000001c3947 */ /* 0x000fea0003800000 */
[----:B--2---:R-:W2:Y:S01]  /*1230*/  LDS R4, [UR8+0x38] ;  /* 0x00003808ff047984 */ /* 0x004ea20008000800 */
[----:B------:R-:W-:-:S05]  /*1240*/  IMAD.MOV.U32 R5, RZ, RZ, 0x7f ;  /* 0x0000007fff057424 */ /* 0x000fca00078e00ff */
[----:B--2---:R-:W-:-:S05]  /*1250*/  LOP3.LUT R4, R4, 0xff, R5, 0xb8, !PT ;  /* 0x000000ff04047812 */ /* 0x004fca00078eb805 */
[----:B------:R4:W-:Y:S02]  /*1260*/  STS [UR8+0x38], R4 ;  /* 0x00003804ff007988 */ /* 0x0009e40008000808 */
.L_x_40:
[----:B------:R-:W-:Y:S05]  /*1270*/  @P3 BREAK.RELIABLE B3 ;  /* 0x0000000000033942 */ /* 0x000fea0003800100 */
[----:B------:R-:W-:Y:S05]  /*1280*/  @P3 BRA `(.L_x_42) ;  /* 0x00000000000c3947 */ /* 0x000fea0003800000 */
[----:B------:R2:W-:Y:S02]  /*1290*/  STS [UR8+0x20], R3 ;  /* 0x00002003ff007988 */ /* 0x0005e40008000808 */
.L_x_41:
[----:B------:R-:W-:Y:S05]  /*12a0*/  BSYNC.RELIABLE B3 ;  /* 0x0000000000037941 */ /* 0x000fea0003800100 */
.L_x_39:
[----:B------:R2:W-:Y:S02]  /*12b0*/  @!P3 STS [UR8+0x24], R2 ;  /* 0x00002402ff00b988 */ /* 0x0005e40008000808 */
.L_x_42:
[----:B------:R-:W-:Y:S05]  /*12c0*/  BSYNC.RECONVERGENT B4 ;  /* 0x0000000000047941 */ /* 0x000fea0003800200 */
.L_x_38:
[----:B------:R-:W-:Y:S05]  /*12d0*/  WARPSYNC.ALL ;  /* 0x0000000000007948 */ /* 0x000fea0003800000 */
[----:B------:R-:W-:Y:S01]  /*12e0*/  NOP ;  /* 0x0000000000007918 */ /* 0x000fe20000000000 */
[----:B------:R-:W-:Y:S04]  /*12f0*/  BSSY.RECONVERGENT B4, `(.L_x_43) ;  /* 0x000000e000047945 */ /* 0x000fe80003800200 */
[----:B------:R-:W-:Y:S05]  /*1300*/  @P3 BRA `(.L_x_44) ;  /* 0x0000000000303947 */ /* 0x000fea0003800000 */
[----:B--23--:R-:W2:Y:S01]  /*1310*/  LDS R3, [UR8+0x34] ;  /* 0x00003408ff037984 */ /* 0x00cea20008000800 */
[----:B----4-:R-:W3:Y:S03]  /*1320*/  LDC.64 R4, c[0x0][0x3b8] ;  /* 0x0000ee00ff047b82 */ /* 0x010ee60000000a00 */
        /* <DEDUP_REMOVED lines=10> */
.L_x_44:
[----:B------:R-:W-:Y:S05]  /*13d0*/  BSYNC.RECONVERGENT B4 ;  /* 0x0000000000047941 */ /* 0x000fea0003800200 */
.L_x_43:
[----:B------:R-:W-:Y:S04]  /*13e0*/  BSSY.RECONVERGENT B5, `(.L_x_45) ;  /* 0x000001a000057945 */ /* 0x000fe80003800200 */
[----:B------:R-:W-:Y:S04]  /*13f0*/  BSSY.RELIABLE B4, `(.L_x_46) ;  /* 0x0000015000047945 */ /* 0x000fe80003800100 */
[----:B------:R-:W-:Y:S05]  /*1400*/  @P3 BRA `(.L_x_47) ;  /* 0x0000000000203947 */ /* 0x000fea0003800000 */
[----:B--23--:R-:W2:Y:S02]  /*1410*/  LDS R2, [UR8+0x34] ;  /* 0x00003408ff027984 */ /* 0x00cea40008000800 */
[----:B--2---:R-:W-:-:S05]  /*1420*/  LOP3.LUT R2, R2, 0x38, RZ, 0xb8, !PT ;  /* 0x0000003802027812 */ /* 0x004fca00078eb8ff */
[----:B------:R2:W-:Y:S01]  /*1430*/  STS [UR8+0x34], R2 ;  /* 0x00003402ff007988 */ /* 0x0005e20008000808 */
[----:B------:R-:W-:Y:S05]  /*1440*/  @P3 BRA `(.L_x_48) ;  /* 0x0000000000203947 */ /* 0x000fea0003800000 */
[----:B--2---:R-:W2:Y:S01]  /*1450*/  LDS R2, [UR8+0x8] ;  /* 0x00000808ff027984 */ /* 0x004ea20008000800 */
[----:B------:R-:W-:-:S05]  /*1460*/  IMAD.MOV.U32 R3, RZ, RZ, 0x780 ;  /* 0x00000780ff037424 */ /* 0x000fca00078e00ff */
[----:B--2---:R-:W-:-:S05]  /*1470*/  LOP3.LUT R2, R2, 0x500, R3, 0xd8, !PT ;  /* 0x0000050002027812 */ /* 0x004fca00078ed803 */
[----:B------:R2:W-:Y:S02]  /*1480*/  STS [UR8+0x8], R2 ;  /* 0x00000802ff007988 */ /* 0x0005e40008000808 */
.L_x_47:
[----:B------:R-:W-:Y:S05]  /*1490*/  @P3 BRA `(.L_x_49) ;  /* 0x0000000000283947 */ /* 0x000fea0003800000 */
[----:B--23--:R-:W2:Y:S02]  /*14a0*/  LDS R2, [UR8+0x8] ;  /* 0x00000808ff027984 */ /* 0x00cea40008000800 */
[----:B--2---:R-:W-:-:S05]  /*14b0*/  LOP3.LUT R2, R2, 0x1800, RZ, 0xb8, !PT ;  /* 0x0000180002027812 */ /* 0x004fca00078eb8ff */
[----:B------:R3:W-:Y:S02]  /*14c0*/  STS [UR8+0x8], R2 ;  /* 0x00000802ff007988 */ /* 0x0007e40008000808 */
.L_x_48:
[----:B------:R-:W-:Y:S05]  /*14d0*/  @P3 BREAK.RELIABLE B4 ;  /* 0x0000000000043942 */ /* 0x000fea0003800100 */
[----:B------:R-:W-:Y:S05]  /*14e0*/  @P3 BRA `(.L_x_50) ;  /* 0x0000000000243947 */ /* 0x000fea0003800000 */
[----:B--23--:R-:W2:Y:S01]  /*14f0*/  LDS R2, [UR8+0x8] ;  /* 0x00000808ff027984 */ /* 0x00cea20008000800 */
[----:B------:R-:W-:-:S05]  /*1500*/  IMAD.MOV.U32 R3, RZ, RZ, 0x6000 ;  /* 0x00006000ff037424 */ /* 0x000fca00078e00ff */
[----:B--2---:R-:W-:-:S04]  /*1510*/  LOP3.LUT R2, R2, 0x6000, R3, 0xd8, !PT ;  /* 0x0000600002027812 */ /* 0x004fc800078ed803 */
[----:B------:R-:W-:-:S05]  /*1520*/  LOP3.LUT R2, R2, 0x400000, RZ, 0xb8, !PT ;  /* 0x0040000002027812 */ /* 0x000fca00078eb8ff */
[----:B------:R2:W-:Y:S02]  /*1530*/  STS [UR8+0x8], R2 ;  /* 0x00000802ff007988 */ /* 0x0005e40008000808 */
.L_x_49:
[----:B------:R-:W-:Y:S05]  /*1540*/  BSYNC.RELIABLE B4 ;  /* 0x0000000000047941 */ /* 0x000fea0003800100 */
.L_x_46:
[----:B--23--:R-:W2:Y:S02]  /*1550*/  @!P3 LDS R2, [UR8+0x8] ;  /* 0x00000808ff02b984 */ /* 0x00cea40008000800 */
[----:B--2---:R-:W-:-:S05]  /*1560*/  @!P3 LOP3.LUT R2, R2, 0x8000, RZ, 0xb8, !PT ;  /* 0x000080000202b812 */ /* 0x004fca00078eb8ff */
[----:B------:R2:W-:Y:S02]  /*1570*/  @!P3 STS [UR8+0x8], R2 ;  /* 0x00000802ff00b988 */ /* 0x0005e40008000808 */
.L_x_50:
[----:B------:R-:W-:Y:S05]  /*1580*/  BSYNC.RECONVERGENT B5 ;  /* 0x0000000000057941 */ /* 0x000fea0003800200 */
.L_x_45:
[----:B------:R-:W-:Y:S05]  /*1590*/  WARPSYNC.ALL ;  /* 0x0000000000007948 */ /* 0x000fea0003800000 */
[----:B------:R-:W-:Y:S01]  /*15a0*/  NOP ;  /* 0x0000000000007918 */ /* 0x000fe20000000000 */
[----:B------:R-:W-:-:S04]  /*15b0*/  UIADD3 UR4, UPT, UPT, UR4, 0x100, URZ ;  /* 0x0000010004047890 */ /* 0x000fc8000fffe0ff */
[----:B------:R-:W-:-:S04]  /*15c0*/  UIADD3 UR20, UP0, UPT, UR4, UR20, URZ ;  /* 0x0000001404147290 */ /* 0x000fc8000ff1e0ff */
[----:B------:R-:W-:Y:S01]  /*15d0*/  ULEA.HI.X.SX32 UR21, UR4, UR21, 0x1, UP0 ;  /* 0x0000001504157291 */ /* 0x000fe200080f0eff */
[----:B------:R-:W-:Y:S11]  /*15e0*/  @P0 BRA `(.L_x_51) ;  /* 0x0000000000300947 */ /* 0x000ff60003800000 */
[----:B--23--:R-:W2:Y:S01]  /*15f0*/  S2R R2, SR_LANEID ;  /* 0x0000000000027919 */ /* 0x00cea20000000000 */
[----:B------:R-:W-:Y:S05]  /*1600*/  WARPSYNC.ALL ;  /* 0x0000000000007948 */ /* 0x000fea0003800000 */
[----:B------:R-:W-:Y:S01]  /*1610*/  NOP ;  /* 0x0000000000007918 */ /* 0x000fe20000000000 */
[----:B--2-4-:R-:W-:-:S05]  /*1620*/  IMAD.SHL.U32 R4, R2, 0x4, RZ ;  /* 0x0000000402047824 */ /* 0x014fca00078e00ff */
[----:B------:R-:W2:Y:S01]  /*1630*/  LDS R5, [R4+UR8] ;  /* 0x0000000804057984 */ /* 0x000ea20008000800 */
[----:B------:R-:W-:-:S05]  /*1640*/  IADD3 R2, P1, PT, R4, UR20, RZ ;  /* 0x0000001404027c10 */ /* 0x000fca000ff3e0ff */
[----:B------:R-:W-:-:S05]  /*1650*/  IMAD.X R3, RZ, RZ, UR21, P1 ;  /* 0x00000015ff037e24 */ /* 0x000fca00088e06ff */
[----:B--2---:R2:W3:Y:S01]  /*1660*/  ATOMG.E.EXCH.STRONG.GPU PT, RZ, [R2], R5 ;  /* 0x0000000502ff73a8 */ /* 0x0044e200041ee100 */
[----:B------:R-:W-:-:S04]  /*1670*/  DEPBAR {5,4,3,2,1,0} ;  /* 0x0000003f0000791a */ /* 0x000fc80000000000 */
[----:B------:R-:W4:Y:S02]  /*1680*/  CCTL.E.C.LDCU.IV.DEEP [UR20] ;  /* 0x0000000014007540 */ /* 0x000f240009c08000 */
[----:B----4-:R2:W-:Y:S01]  /*1690*/  UTMACCTL.IV [UR20] ;  /* 0x00000000140079b9 */ /* 0x0105e20008000000 */
[----:B------:R-:W-:Y:S01]  /*16a0*/  NOP ;  /* 0x0000000000007918 */ /* 0x000fe20000000000 */
.L_x_51:
[----:B------:R-:W-:Y:S05]  /*16b0*/  @P0 BRA `(.L_x_52) ;  /* 0x00000000000c0947 */ /* 0x000fea0003800000 */
[----:B------:R0:W-:Y:S01]  /*16c0*/  UTMACMDFLUSH ;  /* 0x00000000000079b7 */ /* 0x0001e20000000000 */
[----:B------:R-:W-:Y:S05]  /*16d0*/  @P0 BRA `(.L_x_52) ;  /* 0x0000000000040947 */ /* 0x000fea0003800000 */
[----:B------:R-:W-:-:S04]  /*16e0*/  DEPBAR.LE SB0, 0x0 ;  /* 0x000080000000791a */ /* 0x000fc80000000000 */
.L_x_52:
[----:B------:R-:W-:Y:S05]  /*16f0*/  WARPSYNC.ALL ;  /* 0x0000000000007948 */ /* 0x000fea0003800000 */
[----:B------:R-:W-:Y:S01]  /*1700*/  NOP ;  /* 0x0000000000007918 */ /* 0x000fe20000000000 */
[----:B---3--:R-:W-:Y:S01]  /*1710*/  BAR.SYNC.DEFER_BLOCKING 0x0 ;  /* 0x0000000000007b1d */ /* 0x008fe20000010000 */
[----:B--2---:R-:W-:Y:S01]  /*1720*/  SHF.R.U32.HI R2, RZ, 0x5, R0 ;  /* 0x00000005ff027819 */ /* 0x004fe20000011600 */
[----:B------:R-:W-:Y:S01]  /*1730*/  UIADD3 UR12, UPT, UPT, UR8, 0x6010, URZ ;  /* 0x00006010080c7890 */ /* 0x000fe2000fffe0ff */
[----:B------:R-:W-:Y:S01]  /*1740*/  ISETP.GE.AND P0, PT, R6, 0x1, PT ;  /* 0x000000010600780c */ /* 0x000fe20003f06270 */
[----:B------:R-:W-:Y:S01]  /*1750*/  USHF.L.U32 UR15, UR7, 0x7, URZ ;  /* 0x00000007070f7899 */ /* 0x000fe200080006ff */
[----:B------:R-:W-:Y:S01]  /*1760*/  R2UR UR22, R2 ;  /* 0x00000000021672ca */ /* 0x000fe200000e0000 */
[----:B------:R-:W-:Y:S01]  /*1770*/  VOTEU.ALL UP0, P3 ;  /* 0x0000000000ff7886 */ /* 0x000fe20001800000 */
[----:B------:R-:W-:Y:S01]  /*1780*/  UMOV UR4, 0x1 ;  /* 0x0000000100047882 */ /* 0x000fe20000000000 */
[----:B------:R-:W-:Y:S01]  /*1790*/  VOTEU.ALL UP1, P3 ;  /* 0x0000000000ff7886 */ /* 0x000fe20001820000 */
[----:B------:R-:W-:Y:S01]  /*17a0*/  USHF.L.U32 UR19, UR9, 0x6, URZ ;  /* 0x0000000609137899 */ /* 0x000fe200080006ff */
[----:B------:R-:W-:Y:S01]  /*17b0*/  BSSY.RECONVERGENT B5, `(.L_x_53) ;  /* 0x0000018000057945 */ /* 0x000fe20003800200 */
[----:B------:R-:W-:-:S04]  /*17c0*/  @!UP0 UIADD3 UR10, UPT, UPT, -UR4, 0x100000, URZ ;  /* 0x00100000040a8890 */ /* 0x000fc8000fffe1ff */
[----:B------:R-:W-:Y:S02]  /*17d0*/  @!UP0 USHF.L.U32 UR11, UR10, 0xb, URZ ;  /* 0x0000000b0a0b8899 */ /* 0x000fe400080006ff */
[----:B------:R-:W-:Y:S02]  /*17e0*/  @!UP0 USHF.L.U32 UR10, UR10, 0x1, URZ ;  /* 0x000000010a0a8899 */ /* 0x000fe400080006ff */
[----:B------:R-:W-:-:S04]  /*17f0*/  @!UP0 UIADD3 UR4, UPT, UPT, -UR4, 0x100000, URZ ;  /* 0x0010000004048890 */ /* 0x000fc8000fffe1ff */
[----:B------:R-:W-:Y:S02]  /*1800*/  @!UP0 USHF.L.U32 UR5, UR4, 0xb, URZ ;  /* 0x0000000b04058899 */ /* 0x000fe400080006ff */
[----:B------:R-:W-:Y:S01]  /*1810*/  @!UP0 USHF.L.U32 UR4, UR4, 0x1, URZ ;  /* 0x0000000104048899 */ /* 0x000fe200080006ff */
[----:B------:R-:W-:Y:S01]  /*1820*/  VOTEU.ALL UP0, P3 ;  /* 0x0000000000ff7886 */ /* 0x000fe20001800000 */
[----:B------:R-:W2:Y:S04]  /*1830*/  FENCE.VIEW.ASYNC.S ;  /* 0x00000000000073c6 */ /* 0x000ea80000000000 */
[----:B--2---:R2:W3:Y:S06]  /*1840*/  @!UP0 SYNCS.EXCH.64 URZ, [UR8+0x6000], UR10 ;  /* 0x0060000a08ff85b2 */ /* 0x0044ec0008000100 */
[----:B------:R2:W3:Y:S02]  /*1850*/  @!UP1 SYNCS.EXCH.64 URZ, [UR8+0x6010], UR4 ;  /* 0x0060100408ff95b2 */ /* 0x0004e40008000100 */
[----:B---3--:R-:W-:Y:S06]  /*1860*/  BAR.SYNC.DEFER_BLOCKING 0x0 ;  /* 0x0000000000007b1d */ /* 0x008fec0000010000 */
[----:B------:R-:W-:Y:S05]  /*1870*/  @P3 BRA `(.L_x_54) ;  /* 0x00000000002c3947 */ /* 0x000fea0003800000 */
[----:B--2---:R-:W-:Y:S02]  /*1880*/  UMOV UR4, 0x1 ;  /* 0x0000000100047882 */ /* 0x004fe40000000000 */
[----:B------:R-:W-:-:S04]  /*1890*/  UIADD3 UR10, UPT, UPT, -UR4, 0x100000, URZ ;  /* 0x00100000040a7890 */ /* 0x000fc8000fffe1ff */
[----:B------:R-:W-:Y:S02]  /*18a0*/  USHF.L.U32 UR11, UR10, 0xb, URZ ;  /* 0x0000000b0a0b7899 */ /* 0x000fe400080006ff */
[----:B------:R-:W-:Y:S02]  /*18b0*/  USHF.L.U32 UR10, UR10, 0x1, URZ ;  /* 0x000000010a0a7899 */ /* 0x000fe400080006ff */
[----:B------:R-:W-:-:S04]  /*18c0*/  UIADD3 UR4, UPT, UPT, -UR4, 0x100000, URZ ;  /* 0x0010000004047890 */ /* 0x000fc8000fffe1ff */
[----:B------:R-:W-:Y:S02]  /*18d0*/  USHF.L.U32 UR5, UR4, 0xb, URZ ;  /* 0x0000000b04057899 */ /* 0x000fe400080006ff */
[----:B------:R-:W-:Y:S01]  /*18e0*/  USHF.L.U32 UR4, UR4, 0x1, URZ ;  /* 0x0000000104047899 */ /* 0x000fe200080006ff */
[----:B------:R-:W2:Y:S03]  /*18f0*/  FENCE.VIEW.ASYNC.S ;  /* 0x00000000000073c6 */ /* 0x000ea60000000000 */
[----:B--2---:R3:W2:Y:S08]  /*1900*/  SYNCS.EXCH.64 URZ, [UR8+0x6008], UR10 ;  /* 0x0060080a08ff75b2 */ /* 0x0046b00008000100 */
[----:B------:R3:W4:Y:S02]  /*1910*/  SYNCS.EXCH.64 URZ, [UR8+0x6018], UR4 ;  /* 0x0060180408ff75b2 */ /* 0x0007240008000100 */
[----:B---3--:R-:W-:Y:S01]  /*1920*/  NOP ;  /* 0x0000000000007918 */ /* 0x008fe20000000000 */
.L_x_54:
[----:B--2---:R-:W-:Y:S05]  /*1930*/  BSYNC.RECONVERGENT B5 ;  /* 0x0000000000057941 */ /* 0x004fea0003800200 */
.L_x_53:
[----:B------:R-:W-:Y:S05]  /*1940*/  @!P0 BRA `(.L_x_55) ;  /* 0x0000000800148947 */ /* 0x000fea0003800000 */
[----:B----4-:R-:W-:Y:S01]  /*1950*/  BAR.SYNC.DEFER_BLOCKING 0x0 ;  /* 0x0000000000007b1d */ /* 0x010fe20000010000 */
[----:B------:R-:W-:Y:S01]  /*1960*/  @!P3 IMAD.MOV.U32 R2, RZ, RZ, 0x3000 ;  /* 0x00003000ff02b424 */ /* 0x000fe200078e00ff */
[----:B------:R-:W-:Y:S02]  /*1970*/  ELECT P1, URZ, PT ;  /* 0x0000000000ff782f */ /* 0x000fe40003820000 */
[----:B------:R-:W-:Y:S02]  /*1980*/  ELECT P0, URZ, PT ;  /* 0x0000000000ff782f */ /* 0x000fe40003800000 */
[C---:B------:R-:W-:Y:S01]  /*1990*/  ISETP.LT.U32.AND P1, PT, R36.reuse, 0x20, P1 ;  /* 0x000000202400780c */ /* 0x040fe20000f21070 */
[----:B------:R-:W-:Y:S01]  /*19a0*/  UMOV UR11, UR15 ;  /* 0x0000000f000b7c82 */ /* 0x000fe20008000000 */
[----:B------:R-:W-:Y:S01]  /*19b0*/  ISETP.LT.U32.AND P0, PT, R36, 0x20, P0 ;  /* 0x000000202400780c */ /* 0x000fe20000701070 */
[----:B------:R-:W-:-:S10]  /*19c0*/  UIADD3 UR16, UPT, UPT, UR8, 0x4000, URZ ;  /* 0x0000400008107890 */ /* 0x000fd4000fffe0ff */
[----:B------:R-:W-:Y:S01]  /*19d0*/  VOTEU.ANY UP0, P1 ;  /* 0x0000000000ff7886 */ /* 0x000fe20000800100 */
[----:B------:R-:W-:Y:S01]  /*19e0*/  VOTEU.ANY UP2, P1 ;  /* 0x0000000000ff7886 */ /* 0x000fe20000840100 */
[----:B------:R-:W-:Y:S01]  /*19f0*/  VOTEU.ANY UP1, P0 ;  /* 0x0000000000ff7886 */ /* 0x000fe20000020100 */
[----:B------:R-:W-:Y:S01]  /*1a00*/  VOTEU.ANY UP3, P0 ;  /* 0x0000000000ff7886 */ /* 0x000fe20000060100 */
[----:B------:R2:W-:Y:S01]  /*1a10*/  @!P3 SYNCS.ARRIVE.TRANS64 RZ, [UR8+0x6000], R2 ;  /* 0x00600002ffffb9a7 */ /* 0x0005e20008000008 */
[----:B------:R3:W-:Y:S06]  /*1a20*/  MEMBAR.ALL.CTA ;  /* 0x0000000000007992 */ /* 0x0007ec0000008000 */
[----:B---3--:R-:W3:Y:S01]  /*1a30*/  FENCE.VIEW.ASYNC.S ;  /* 0x00000000000073c6 */ /* 0x008ee20000000000 */
[----:B------:R-:W-:Y:S01]  /*1a40*/  @UP0 UIADD3 UR9, UPT, UPT, UR8, 0x6000, URZ ;  /* 0x0000600008090890 */ /* 0x000fe2000fffe0ff */
[----:B------:R-:W-:Y:S01]  /*1a50*/  @UP0 UMOV UR10, URZ ;  /* 0x000000ff000a0c82 */ /* 0x000fe20008000000 */
[----:B------:R-:W-:Y:S01]  /*1a60*/  @UP1 UIADD3 UR17, UPT, UPT, UR8, 0x6000, URZ ;  /* 0x0000600008111890 */ /* 0x000fe2000fffe0ff */
[----:B------:R-:W-:Y:S01]  /*1a70*/  @UP1 UMOV UR18, URZ ;  /* 0x000000ff00121c82 */ /* 0x000fe20008000000 */
[----:B------:R-:W-:Y:S01]  /*1a80*/  UISETP.NE.U32.AND UP0, UPT, UR22, URZ, UPT ;  /* 0x000000ff1600728c */ /* 0x000fe2000bf05070 */
[----:B---3--:R-:W-:Y:S06]  /*1a90*/  BAR.SYNC.DEFER_BLOCKING 0x0 ;  /* 0x0000000000007b1d */ /* 0x008fec0000010000 */
[----:B------:R2:W-:Y:S02]  /*1aa0*/  @UP2 UTMALDG.2D [UR8], [UR24] ;  /* 0x00000008180025b4 */ /* 0x0005e40008008000 */
[----:B------:R-:W-:Y:S06]  /*1ab0*/  BAR.SYNC.DEFER_BLOCKING 0x0 ;  /* 0x0000000000007b1d */ /* 0x000fec0000010000 */
[----:B------:R2:W-:Y:S02]  /*1ac0*/  @UP3 UTMALDG.2D [UR16], [UR26] ;  /* 0x000000101a0035b4 */ /* 0x0005e40008008000 */
[----:B------:R-:W-:Y:S06]  /*1ad0*/  BAR.SYNC.DEFER_BLOCKING 0x0 ;  /* 0x0000000000007b1d */ /* 0x000fec0000010000 */
[----:B------:R-:W3:Y:S02]  /*1ae0*/  SYNCS.PHASECHK.TRANS64.TRYWAIT P0, [UR8+0x6000], RZ ;  /* 0x006000ffff0075a7 */ /* 0x000ee40008001108 */
[----:B--23--:R-:W-:Y:S05]  /*1af0*/  @!P0 BRA `(.L_x_56) ;  /* 0x0000000c004c8947 */ /* 0x00cfea0003800000 */
.L_x_70:
[----:B------:R-:W-:Y:S05]  /*1b00*/  BRA.U UP0, `(.L_x_57) ;  /* 0x00000001004c7547 */ /* 0x000fea000b800000 */
[----:B------:R-:W-:Y:S02]  /*1b10*/  USHF.R.U32.HI UR4, URZ, 0x4, UR8 ;  /* 0x00000004ff047899 */ /* 0x000fe40008011608 */
[----:B------:R-:W-:Y:S02]  /*1b20*/  USHF.R.U32.HI UR6, URZ, 0x4, UR16 ;  /* 0x00000004ff067899 */ /* 0x000fe40008011610 */
[----:B------:R-:W-:Y:S02]  /*1b30*/  USGXT.U32 UR4, UR4, 0xe ;  /* 0x0000000e0404789a */ /* 0x000fe40008000000 */
[----:B------:R-:W-:Y:S01]  /*1b40*/  USGXT.U32 UR6, UR6, 0xe ;  /* 0x0000000e0606789a */ /* 0x000fe20008000000 */
[----:B------:R-:W-:Y:S01]  /*1b50*/  UMOV UR10, 0xfffffffe ;  /* 0xfffffffe000a7882 */ /* 0x000fe20000000000 */
[----:B------:R-:W-:Y:S01]  /*1b60*/  UMOV UR11, 0x7fffbfdf ;  /* 0x7fffbfdf000b7882 */ /* 0x000fe20000000000 */
[----:B------:R-:W-:Y:S01]  /*1b70*/  UMOV UR5, URZ ;  /* 0x000000ff00057c82 */ /* 0x000fe20008000000 */
[----:B------:R-:W-:Y:S01]  /*1b80*/  UMOV UR7, URZ ;  /* 0x000000ff00077c82 */ /* 0x000fe20008000000 */
[----:B------:R-:W-:-:S02]  /*1b90*/  UIADD3.64 UR16, UPT, UPT, UR4, -UR10, URZ ;  /* 0x8000000a04107297 */ /* 0x000fc4000fffe0ff */
[----:B------:R-:W-:Y:S01]  /*1ba0*/  UIADD3.64 UR10, UPT, UPT, UR6, -UR10, URZ ;  /* 0x8000000a060a7297 */ /* 0x000fe2000fffe0ff */
[----:B------:R-:W-:Y:S01]  /*1bb0*/  UMOV UR28, 0x0 ;  /* 0x00000000001c7882 */ /* 0x000fe20000000000 */
[----:B------:R-:W-:Y:S01]  /*1bc0*/  UMOV UR29, 0x8100490 ;  /* 0x08100490001d7882 */ /* 0x000fe20000000000 */
[----:B------:R-:W-:Y:S01]  /*1bd0*/  UMOV UR5, 0x80004020 ;  /* 0x8000402000057882 */ /* 0x000fe20000000000 */
[----:B------:R-:W-:Y:S01]  /*1be0*/  UMOV UR7, 0x80004020 ;  /* 0x8000402000077882 */ /* 0x000fe20000000000 */
[----:B------:R-:W-:Y:S01]  /*1bf0*/  UMOV UR30, 0x0 ;  /* 0x00000000001e7882 */ /* 0x000fe20000000000 */
[----:B------:R-:W-:Y:S01]  /*1c00*/  UMOV UR31, 0x8100490 ;  /* 0x08100490001f7882 */ /* 0x000fe20000000000 */
[----:B------:R2:W-:Y:S02]  /*1c10*/  UTCHMMA gdesc[UR4], gdesc[UR6], tmem[UR23], tmem[UR28], idesc[UR29], !UPT ;  /* 0x00ff1c06040075ea */ /* 0x0005e4000f800017 */
[----:B------:R2:W-:Y:S01]  /*1c20*/  UTCHMMA gdesc[UR16], gdesc[UR10], tmem[UR23], tmem[UR30], idesc[UR31], UPT ;  /* 0x00ff1e0a100075ea */ /* 0x0005e2000b800017 */
[----:B------:R-:W-:-:S02]  /*1c30*/  NOP ;  /* 0x0000000000007918 */ /* 0x000fc40000000000 */
.L_x_57:
[----:B------:R-:W-:Y:S01]  /*1c40*/  ELECT P0, URZ, PT ;  /* 0x0000000000ff782f */ /* 0x000fe20003800000 */
[----:B--2---:R-:W-:Y:S01]  /*1c50*/  UMOV UR4, UR12 ;  /* 0x0000000c00047c82 */ /* 0x004fe20008000000 */
[----:B------:R-:W-:Y:S02]  /*1c60*/  UMOV UR5, URZ ;  /* 0x000000ff00057c82 */ /* 0x000fe40008000000 */
[----:B------:R-:W-:-:S13]  /*1c70*/  ISETP.LT.U32.AND P0, PT, R36, 0x20, P0 ;  /* 0x000000202400780c */ /* 0x000fda0000701070 */
[----:B------:R-:W-:Y:S01]  /*1c80*/  VOTEU.ANY UP0, P0 ;  /* 0x0000000000ff7886 */ /* 0x000fe20000000100 */
[----:B------:R-:W-:Y:S01]  /*1c90*/  VOTEU.ANY UP1, P0 ;  /* 0x0000000000ff7886 */ /* 0x000fe20000020100 */
[----:B------:R-:W-:-:S03]  /*1ca0*/  ISETP.GE.U32.AND P0, PT, R6, 0x21, PT ;  /* 0x000000210600780c */ /* 0x000fc60003f06070 */
[----:B------:R-:W-:Y:S02]  /*1cb0*/  @UP0 UMOV UR4, UR4 ;  /* 0x0000000400040c82 */ /* 0x000fe40008000000 */
[----:B------:R2:W-:Y:S01]  /*1cc0*/  @UP1 UTCBAR [UR4], URZ ;  /* 0x000000ff040013e9 */ /* 0x0005e200080000ff */
[----:B------:R-:W-:Y:S06]  /*1cd0*/  BAR.SYNC.DEFER_BLOCKING 0x0 ;  /* 0x0000000000007b1d */ /* 0x000fec0000010000 */
[----:B------:R-:W3:Y:S02]  /*1ce0*/  SYNCS.PHASECHK.TRANS64.TRYWAIT P1, [UR8+0x6010], RZ ;  /* 0x006010ffff0075a7 */ /* 0x000ee40008021108 */
[----:B--23--:R-:W-:Y:S05]  /*1cf0*/  @!P1 BRA `(.L_x_58) ;  /* 0x0000000800d89947 */ /* 0x00cfea0003800000 */
.L_x_71:
[----:B------:R-:W-:Y:S01]  /*1d00*/  UMOV UR4, URZ ;  /* 0x000000ff00047c82 */ /* 0x000fe20008000000 */
[----:B------:R-:W-:Y:S05]  /*1d10*/  @!P0 BRA `(.L_x_55) ;  /* 0x0000000400208947 */ /* 0x000fea0003800000 */
[----:B------:R-:W2:Y:S01]  /*1d20*/  LDCU UR29, c[0x0][0x3a0] ;  /* 0x00007400ff1d77ac */ /* 0x000ea20008000800 */
[----:B------:R-:W-:Y:S01]  /*1d30*/  UMOV UR9, 0x1 ;  /* 0x0000000100097882 */ /* 0x000fe20000000000 */
[----:B------:R-:W-:-:S05]  /*1d40*/  UMOV UR14, 0x20 ;  /* 0x00000020000e7882 */ /* 0x000fca0000000000 */
.L_x_62:
[----:B------:R-:W-:Y:S01]  /*1d50*/  BAR.SYNC.DEFER_BLOCKING 0x0 ;  /* 0x0000000000007b1d */ /* 0x000fe20000010000 */
[----:B------:R-:W-:Y:S01]  /*1d60*/  ULEA UR28, UR9, UR8, 0x3 ;  /* 0x00000008091c7291 */ /* 0x000fe2000f8e18ff */
[----:B------:R-:W-:Y:S01]  /*1d70*/  @!P3 IMAD.MOV.U32 R2, RZ, RZ, 0x3000 ;  /* 0x00003000ff02b424 */ /* 0x000fe200078e00ff */
[----:B------:R-:W-:Y:S01]  /*1d80*/  ELECT P1, URZ, PT ;  /* 0x0000000000ff782f */ /* 0x000fe20003820000 */
[----:B------:R-:W-:-:S03]  /*1d90*/  ULEA UR12, UR9, UR8, 0xd ;  /* 0x00000008090c7291 */ /* 0x000fc6000f8e68ff */
[----:B------:R-:W-:Y:S02]  /*1da0*/  ISETP.LT.U32.AND P1, PT, R36, 0x20, P1 ;  /* 0x000000202400780c */ /* 0x000fe40000f21070 */
[----:B------:R-:W-:Y:S01]  /*1db0*/  ELECT P0, URZ, PT ;  /* 0x0000000000ff782f */ /* 0x000fe20003800000 */
[----:B------:R-:W-:-:S03]  /*1dc0*/  ULEA UR16, UR9, UR8, 0xc ;  /* 0x0000000809107291 */ /* 0x000fc6000f8e60ff */
[----:B------:R-:W-:Y:S01]  /*1dd0*/  ISETP.LT.U32.AND P0, PT, R36, 0x20, P0 ;  /* 0x000000202400780c */ /* 0x000fe20000701070 */
[----:B------:R-:W-:Y:S01]  /*1de0*/  UMOV UR18, UR14 ;  /* 0x0000000e00127c82 */ /* 0x000fe20008000000 */
[----:B------:R-:W-:Y:S02]  /*1df0*/  UIADD3 UR16, UPT, UPT, UR16, 0x4000, URZ ;  /* 0x0000400010107890 */ /* 0x000fe4000fffe0ff */
[----:B------:R-:W-:-:S03]  /*1e00*/  USHF.L.U32 UR5, UR4, 0x1f, URZ ;  /* 0x0000001f04057899 */ /* 0x000fc600080006ff */
[----:B------:R-:W-:Y:S01]  /*1e10*/  VOTEU.ANY UP0, P1 ;  /* 0x0000000000ff7886 */ /* 0x000fe20000800100 */
[----:B------:R3:W-:Y:S01]  /*1e20*/  @!P3 SYNCS.ARRIVE.TRANS64 RZ, [UR28+0x6000], R2 ;  /* 0x00600002ffffb9a7 */ /* 0x0007e2000800001c */
[----:B------:R4:W-:Y:S06]  /*1e30*/  MEMBAR.ALL.CTA ;  /* 0x0000000000007992 */ /* 0x0009ec0000008000 */
[----:B----4-:R-:W4:Y:S01]  /*1e40*/  FENCE.VIEW.ASYNC.S ;  /* 0x00000000000073c6 */ /* 0x010f220000000000 */
[----:B------:R-:W-:Y:S01]  /*1e50*/  @UP0 UIADD3 UR13, UPT, UPT, UR28, 0x6000, URZ ;  /* 0x000060001c0d0890 */ /* 0x000fe2000fffe0ff */
[----:B----4-:R-:W-:Y:S01]  /*1e60*/  VOTEU.ANY UP0, P1 ;  /* 0x0000000000ff7886 */ /* 0x010fe20000800100 */
[----:B------:R-:W-:Y:S01]  /*1e70*/  VOTEU.ANY UP1, P0 ;  /* 0x0000000000ff7886 */ /* 0x000fe20000020100 */
[----:B---3--:R-:W-:-:S04]  /*1e80*/  IMAD.U32 R2, RZ, RZ, UR5 ;  /* 0x00000005ff027e24 */ /* 0x008fc8000f8e00ff */
[----:B------:R-:W-:Y:S01]  /*1e90*/  @UP1 UIADD3 UR17, UPT, UPT, UR28, 0x6000, URZ ;  /* 0x000060001c111890 */ /* 0x000fe2000fffe0ff */
[----:B------:R-:W-:Y:S01]  /*1ea0*/  VOTEU.ANY UP1, P0 ;  /* 0x0000000000ff7886 */ /* 0x000fe20000020100 */
[----:B------:R-:W-:Y:S06]  /*1eb0*/  BAR.SYNC.DEFER_BLOCKING 0x0 ;  /* 0x0000000000007b1d */ /* 0x000fec0000010000 */
[----:B------:R3:W-:Y:S01]  /*1ec0*/  @UP0 UTMALDG.2D [UR12], [UR24] ;  /* 0x0000000c180005b4 */ /* 0x0007e20008008000 */
[----:B------:R-:W-:Y:S01]  /*1ed0*/  UISETP.NE.U32.AND UP0, UPT, UR22, URZ, UPT ;  /* 0x000000ff1600728c */ /* 0x000fe2000bf05070 */
[----:B------:R-:W-:Y:S06]  /*1ee0*/  BAR.SYNC.DEFER_BLOCKING 0x0 ;  /* 0x0000000000007b1d */ /* 0x000fec0000010000 */
[----:B------:R3:W-:Y:S02]  /*1ef0*/  @UP1 UTMALDG.2D [UR16], [UR26] ;  /* 0x000000101a0015b4 */ /* 0x0007e40008008000 */
[----:B------:R-:W-:Y:S06]  /*1f00*/  BAR.SYNC.DEFER_BLOCKING 0x0 ;  /* 0x0000000000007b1d */ /* 0x000fec0000010000 */
[----:B------:R-:W4:Y:S02]  /*1f10*/  SYNCS.PHASECHK.TRANS64.TRYWAIT P0, [UR28+0x6000], R2 ;  /* 0x00600002ff0075a7 */ /* 0x000f24000800111c */
[----:B---34-:R-:W-:Y:S05]  /*1f20*/  @!P0 BRA `(.L_x_59) ;  /* 0x0000000800588947 */ /* 0x018fea0003800000 */
.L_x_72:
[----:B------:R-:W-:Y:S05]  /*1f30*/  BRA.U UP0, `(.L_x_60) ;  /* 0x00000001004c7547 */ /* 0x000fea000b800000 */
[----:B------:R-:W-:Y:S02]  /*1f40*/  USHF.R.U32.HI UR10, URZ, 0x4, UR12 ;  /* 0x00000004ff0a7899 */ /* 0x000fe4000801160c */
[----:B------:R-:W-:Y:S02]  /*1f50*/  USHF.R.U32.HI UR12, URZ, 0x4, UR16 ;  /* 0x00000004ff0c7899 */ /* 0x000fe40008011610 */
[----:B------:R-:W-:Y:S02]  /*1f60*/  USGXT.U32 UR10, UR10, 0xe ;  /* 0x0000000e0a0a789a */ /* 0x000fe40008000000 */
[----:B------:R-:W-:Y:S02]  /*1f70*/  USGXT.U32 UR12, UR12, 0xe ;  /* 0x0000000e0c0c789a */ /* 0x000fe40008000000 */
[----:B------:R-:W-:Y:S02]  /*1f80*/  UIADD3 UR16, UP0, UPT, UR10, 0x2, URZ ;  /* 0x000000020a107890 */ /* 0x000fe4000ff1e0ff */
[----:B------:R-:W-:Y:S01]  /*1f90*/  UIADD3 UR30, UP1, UPT, UR12, 0x2, URZ ;  /* 0x000000020c1e7890 */ /* 0x000fe2000ff3e0ff */
[----:B------:R-:W-:Y:S01]  /*1fa0*/  UMOV UR5, URZ ;  /* 0x000000ff00057c82 */ /* 0x000fe20008000000 */
[----:B------:R-:W-:Y:S01]  /*1fb0*/  UMOV UR6, URZ ;  /* 0x000000ff00067c82 */ /* 0x000fe20008000000 */
[----:B------:R-:W-:-:S02]  /*1fc0*/  UIADD3.X UR17, UPT, UPT, UR5, -0x7fffbfe0, URZ, UP0, !UPT ;  /* 0x8000402005117890 */ /* 0x000fc400087fe4ff */
[----:B------:R-:W-:Y:S01]  /*1fd0*/  UIADD3.X UR31, UPT, UPT, UR6, -0x7fffbfe0, URZ, UP1, !UPT ;  /* 0x80004020061f7890 */ /* 0x000fe20008ffe4ff */
[----:B------:R-:W-:Y:S01]  /*1fe0*/  UMOV UR32, 0x0 ;  /* 0x0000000000207882 */ /* 0x000fe20000000000 */
[----:B------:R-:W-:Y:S01]  /*1ff0*/  UMOV UR33, 0x8100490 ;  /* 0x0810049000217882 */ /* 0x000fe20000000000 */
[----:B------:R-:W-:Y:S01]  /*2000*/  UMOV UR11, 0x80004020 ;  /* 0x80004020000b7882 */ /* 0x000fe20000000000 */
[----:B------:R-:W-:Y:S01]  /*2010*/  UMOV UR13, 0x80004020 ;  /* 0x80004020000d7882 */ /* 0x000fe20000000000 */
[----:B------:R-:W-:Y:S01]  /*2020*/  UMOV UR6, 0x0 ;  /* 0x0000000000067882 */ /* 0x000fe20000000000 */
[----:B------:R-:W-:Y:S01]  /*2030*/  UMOV UR7, 0x8100490 ;  /* 0x0810049000077882 */ /* 0x000fe20000000000 */
[----:B------:R3:W-:Y:S02]  /*2040*/  UTCHMMA gdesc[UR10], gdesc[UR12], tmem[UR23], tmem[UR32], idesc[UR33], UPT ;  /* 0x00ff200c0a0075ea */ /* 0x0007e4000b800017 */
[----:B------:R3:W-:Y:S01]  /*2050*/  UTCHMMA gdesc[UR16], gdesc[UR30], tmem[UR23], tmem[UR6], idesc[UR7], UPT ;  /* 0x00ff061e100075ea */ /* 0x0007e2000b800017 */
[----:B------:R-:W-:-:S02]  /*2060*/  NOP ;  /* 0x0000000000007918 */ /* 0x000fc40000000000 */
.L_x_60:
[----:B------:R-:W-:Y:S01]  /*2070*/  ELECT P0, URZ, PT ;  /* 0x0000000000ff782f */ /* 0x000fe20003800000 */
[----:B---3--:R-:W-:-:S03]  /*2080*/  UIADD3 UR6, UPT, UPT, UR28, 0x6010, URZ ;  /* 0x000060101c067890 */ /* 0x008fc6000fffe0ff */
[----:B------:R-:W-:Y:S01]  /*2090*/  ISETP.LT.U32.AND P0, PT, R36, 0x20, P0 ;  /* 0x000000202400780c */ /* 0x000fe20000701070 */
[----:B------:R-:W-:-:S12]  /*20a0*/  UMOV UR7, URZ ;  /* 0x000000ff00077c82 */ /* 0x000fd80008000000 */
[----:B------:R-:W-:Y:S01]  /*20b0*/  VOTEU.ANY UP0, P0 ;  /* 0x0000000000ff7886 */ /* 0x000fe20000000100 */
[----:B------:R-:W-:-:S04]  /*20c0*/  VOTEU.ANY UP1, P0 ;  /* 0x0000000000ff7886 */ /* 0x000fc80000020100 */
[----:B------:R-:W-:Y:S02]  /*20d0*/  @UP0 UMOV UR6, UR6 ;  /* 0x0000000600060c82 */ /* 0x000fe40008000000 */
[----:B------:R3:W-:Y:S01]  /*20e0*/  @UP1 UTCBAR [UR6], URZ ;  /* 0x000000ff060013e9 */ /* 0x0007e200080000ff */
[----:B------:R-:W-:Y:S06]  /*20f0*/  BAR.SYNC.DEFER_BLOCKING 0x0 ;  /* 0x0000000000007b1d */ /* 0x000fec0000010000 */
[----:B------:R-:W4:Y:S02]  /*2100*/  SYNCS.PHASECHK.TRANS64.TRYWAIT P0, [UR28+0x6010], R2 ;  /* 0x00601002ff0075a7 */ /* 0x000f24000800111c */
[----:B---34-:R-:W-:Y:S05]  /*2110*/  @!P0 BRA `(.L_x_61) ;  /* 0x0000000400e88947 */ /* 0x018fea0003800000 */
.L_x_73:
[----:B------:R-:W-:Y:S02]  /*2120*/  UIADD3 UR9, UPT, UPT, UR9, 0x1, URZ ;  /* 0x0000000109097890 */ /* 0x000fe4000fffe0ff */
[----:B------:R-:W-:Y:S02]  /*2130*/  UIADD3 UR14, UPT, UPT, UR14, 0x20, URZ ;  /* 0x000000200e0e7890 */ /* 0x000fe4000fffe0ff */
[----:B------:R-:W-:-:S04]  /*2140*/  UISETP.NE.U32.AND UP0, UPT, UR9, 0x2, UPT ;  /* 0x000000020900788c */ /* 0x000fc8000bf05070 */
[----:B------:R-:W-:Y:S02]  /*2150*/  USEL UR5, URZ, 0x1, UP0 ;  /* 0x00000001ff057887 */ /* 0x000fe40008000000 */
[----:B------:R-:W-:Y:S02]  /*2160*/  USEL UR9, UR9, URZ, UP0 ;  /* 0x000000ff09097287 */ /* 0x000fe40008000000 */
[----:B--2---:R-:W-:Y:S02]  /*2170*/  UISETP.GE.AND UP0, UPT, UR14, UR29, UPT ;  /* 0x0000001d0e00728c */ /* 0x004fe4000bf06270 */
[----:B------:R-:W-:-:S07]  /*2180*/  ULOP3.LUT UR4, UR4, UR5, URZ, 0x3c, !UPT ;  /* 0x0000000504047292 */ /* 0x000fce000f8e3cff */
[----:B------:R-:W-:Y:S05]  /*2190*/  BRA.U !UP0, `(.L_x_62) ;  /* 0xfffffff908ec7547 */ /* 0x000fea000b83ffff */
.L_x_55:
[----:B----4-:R-:W-:Y:S06]  /*21a0*/  BAR.SYNC.DEFER_BLOCKING 0x0 ;  /* 0x0000000000007b1d */ /* 0x010fec0000010000 */
[----:B------:R-:W-:Y:S04]  /*21b0*/  BSSY.RECONVERGENT B5, `(.L_x_63) ;  /* 0x0000004000057945 */ /* 0x000fe80003800200 */
[----:B------:R-:W-:Y:S05]  /*21c0*/  @P3 BRA `(.L_x_64) ;  /* 0x0000000000083947 */ /* 0x000fea0003800000 */
[----:B------:R-:W2:Y:S02]  /*21d0*/  SYNCS.CCTL.IV [UR8+0x6000] ;  /* 0x00600000ff0079b1 */ /* 0x000ea40008000008 */
[----:B--2---:R-:W2:Y:S02]  /*21e0*/  SYNCS.CCTL.IV [UR8+0x6010] ;  /* 0x00601000ff0079b1 */ /* 0x004ea40008000008 */
.L_x_64:
[----:B------:R-:W-:Y:S05]  /*21f0*/  BSYNC.RECONVERGENT B5 ;  /* 0x0000000000057941 */ /* 0x000fea0003800200 */
.L_x_63:
[----:B--2---:R-:W-:Y:S06]  /*2200*/  BAR.SYNC.DEFER_BLOCKING 0x0 ;  /* 0x0000000000007b1d */ /* 0x004fec0000010000 */
[----:B------:R-:W-:Y:S04]  /*2210*/  BSSY.RECONVERGENT B5, `(.L_x_65) ;  /* 0x0000004000057945 */ /* 0x000fe80003800200 */
[----:B------:R-:W-:Y:S05]  /*2220*/  @P3 BRA `(.L_x_66) ;  /* 0x0000000000083947 */ /* 0x000fea0003800000 */
[----:B------:R-:W2:Y:S02]  /*2230*/  SYNCS.CCTL.IV [UR8+0x6008] ;  /* 0x00600800ff0079b1 */ /* 0x000ea40008000008 */
[----:B--2---:R-:W2:Y:S02]  /*2240*/  SYNCS.CCTL.IV [UR8+0x6018] ;  /* 0x00601800ff0079b1 */ /* 0x004ea40008000008 */
.L_x_66:
[----:B------:R-:W-:Y:S05]  /*2250*/  BSYNC.RECONVERGENT B5 ;  /* 0x0000000000057941 */ /* 0x000fea0003800200 */
.L_x_65:
[----:B------:R-:W-:Y:S01]  /*2260*/  USHF.L.U32 UR4, UR22, 0x15, URZ ;  /* 0x0000001516047899 */ /* 0x000fe200080006ff */
[C---:B------:R-:W-:Y:S01]  /*2270*/  IMAD.SHL.U32 R2, R0.reuse, 0x10, RZ ;  /* 0x0000001000027824 */ /* 0x040fe200078e00ff */
[----:B------:R-:W-:Y:S01]  /*2280*/  USHF.L.U32 UR22, UR22, 0x3, URZ ;  /* 0x0000000316167899 */ /* 0x000fe200080006ff */
[----:B------:R-:W-:Y:S01]  /*2290*/  SHF.R.U32.HI R3, RZ, 0x1, R0 ;  /* 0x00000001ff037819 */ /* 0x000fe20000011600 */
[----:B------:R-:W-:Y:S01]  /*22a0*/  ULOP3.LUT UR4, UR4, 0x600000, URZ, 0xc0, !UPT ;  /* 0x0060000004047892 */ /* 0x000fe2000f8ec0ff */
[----:B------:R-:W-:Y:S01]  /*22b0*/  IMAD.SHL.U32 R0, R0, 0x80, RZ ;  /* 0x0000008000007824 */ /* 0x000fe200078e00ff */
[----:B------:R-:W-:Y:S01]  /*22c0*/  ULOP3.LUT UR22, UR22, 0x20, URZ, 0xc0, !UPT ;  /* 0x0000002016167892 */ /* 0x000fe2000f8ec0ff */
[----:B------:R-:W-:Y:S02]  /*22d0*/  LOP3.LUT R2, R2, 0x70, RZ, 0xc0, !PT ;  /* 0x0000007002027812 */ /* 0x000fe400078ec0ff */
[----:B------:R-:W-:Y:S01]  /*22e0*/  ELECT P0, URZ, PT ;  /* 0x0000000000ff782f */ /* 0x000fe20003800000 */
[----:B------:R-:W-:Y:S01]  /*22f0*/  UIADD3 UR4, UPT, UPT, UR22, UR4, UR23 ;  /* 0x0000000416047290 */ /* 0x000fe2000fffe017 */
[----:B------:R-:W-:Y:S01]  /*2300*/  LOP3.LUT R3, R2, 0x40, R3, 0x78, !PT ;  /* 0x0000004002037812 */ /* 0x000fe200078e7803 */
[----:B------:R-:W-:Y:S01]  /*2310*/  UMOV UR9, UR19 ;  /* 0x0000001300097c82 */ /* 0x000fe20008000000 */
[----:B------:R-:W-:Y:S01]  /*2320*/  ISETP.LT.U32.AND P0, PT, R36, 0x20, P0 ;  /* 0x000000202400780c */ /* 0x000fe20000701070 */
[----:B------:R-:W-:Y:S01]  /*2330*/  UMOV UR10, UR15 ;  /* 0x0000000f000a7c82 */ /* 0x000fe20008000000 */
[----:B------:R-:W-:-:S04]  /*2340*/  LOP3.LUT R0, R3, 0x3f80, R0, 0xf8, !PT ;  /* 0x00003f8003007812 */ /* 0x000fc800078ef800 */
[----:B-----5:R-:W3:Y:S01]  /*2350*/  LDTM.x32 R4, tmem[UR4] ;  /* 0x00000004000479ee */ /* 0x020ee200082c0000 */
[C---:B------:R-:W-:Y:S01]  /*2360*/  LOP3.LUT R2, R0.reuse, 0x10, RZ, 0x3c, !PT ;  /* 0x0000001000027812 */ /* 0x040fe200078e3cff */
[----:B------:R-:W-:Y:S01]  /*2370*/  NOP ;  /* 0x0000000000007918 */ /* 0x000fe20000000000 */
[----:B------:R-:W-:-:S04]  /*2380*/  LOP3.LUT R3, R0, 0x20, RZ, 0x3c, !PT ;  /* 0x0000002000037812 */ /* 0x000fc800078e3cff */
[----:B---3--:R-:W-:Y:S01]  /*2390*/  VOTEU.ANY UP1, P0 ;  /* 0x0000000000ff7886 */ /* 0x008fe20000020100 */
[----:B------:R-:W-:Y:S01]  /*23a0*/  VOTEU.ANY UP0, P0 ;  /* 0x0000000000ff7886 */ /* 0x000fe20000000100 */
[----:B------:R-:W-:Y:S02]  /*23b0*/  F2FP.BF16.F32.PACK_AB R4, R5, R4 ;  /* 0x000000040504723e */ /* 0x000fe400000010ff */
[----:B------:R-:W-:Y:S02]  /*23c0*/  F2FP.BF16.F32.PACK_AB R5, R7, R6 ;  /* 0x000000060705723e */ /* 0x000fe400000010ff */
[----:B------:R-:W-:Y:S02]  /*23d0*/  F2FP.BF16.F32.PACK_AB R12, R13, R12 ;  /* 0x0000000c0d0c723e */ /* 0x000fe400000010ff */
[----:B------:R-:W-:Y:S02]  /*23e0*/  F2FP.BF16.F32.PACK_AB R6, R9, R8 ;  /* 0x000000080906723e */ /* 0x000fe400000010ff */
[----:B------:R-:W-:-:S02]  /*23f0*/  F2FP.BF16.F32.PACK_AB R7, R11, R10 ;  /* 0x0000000a0b07723e */ /* 0x000fc400000010ff */
[----:B------:R-:W-:Y:S02]  /*2400*/  F2FP.BF16.F32.PACK_AB R13, R15, R14 ;  /* 0x0000000e0f0d723e */ /* 0x000fe400000010ff */
[----:B------:R-:W-:Y:S01]  /*2410*/  F2FP.BF16.F32.PACK_AB R20, R21, R20 ;  /* 0x000000141514723e */ /* 0x000fe200000010ff */
[----:B--2---:R2:W-:Y:S01]  /*2420*/  STS.128 [R0+UR8], R4 ;  /* 0x0000000400007988 */ /* 0x0045e20008000c08 */
[----:B------:R-:W-:Y:S02]  /*2430*/  F2FP.BF16.F32.PACK_AB R14, R17, R16 ;  /* 0x00000010110e723e */ /* 0x000fe400000010ff */
[----:B------:R-:W-:Y:S02]  /*2440*/  F2FP.BF16.F32.PACK_AB R15, R19, R18 ;  /* 0x00000012130f723e */ /* 0x000fe400000010ff */
[----:B------:R-:W-:Y:S02]  /*2450*/  F2FP.BF16.F32.PACK_AB R21, R23, R22 ;  /* 0x000000161715723e */ /* 0x000fe400000010ff */
[----:B------:R-:W-:Y:S01]  /*2460*/  F2FP.BF16.F32.PACK_AB R28, R29, R28 ;  /* 0x0000001c1d1c723e */ /* 0x000fe200000010ff */
[----:B------:R2:W-:Y:S01]  /*2470*/  STS.128 [R2+UR8], R12 ;  /* 0x0000000c02007988 */ /* 0x0005e20008000c08 */
[----:B------:R-:W-:-:S02]  /*2480*/  F2FP.BF16.F32.PACK_AB R22, R25, R24 ;  /* 0x000000181916723e */ /* 0x000fc400000010ff */
[----:B------:R-:W-:Y:S02]  /*2490*/  F2FP.BF16.F32.PACK_AB R23, R27, R26 ;  /* 0x0000001a1b17723e */ /* 0x000fe400000010ff */
[----:B------:R-:W-:Y:S02]  /*24a0*/  F2FP.BF16.F32.PACK_AB R29, R31, R30 ;  /* 0x0000001e1f1d723e */ /* 0x000fe400000010ff */
[----:B------:R-:W-:Y:S01]  /*24b0*/  F2FP.BF16.F32.PACK_AB R30, R33, R32 ;  /* 0x00000020211e723e */ /* 0x000fe200000010ff */
[----:B------:R2:W-:Y:S01]  /*24c0*/  STS.128 [R3+UR8], R20 ;  /* 0x0000001403007988 */ /* 0x0005e20008000c08 */
[----:B------:R-:W-:Y:S02]  /*24d0*/  F2FP.BF16.F32.PACK_AB R31, R35, R34 ;  /* 0x00000022231f723e */ /* 0x000fe400000010ff */
[----:B------:R-:W-:-:S05]  /*24e0*/  LOP3.LUT R8, R0, 0x30, RZ, 0x3c, !PT ;  /* 0x0000003000087812 */ /* 0x000fca00078e3cff */
[----:B------:R2:W-:Y:S01]  /*24f0*/  STS.128 [R8+UR8], R28 ;  /* 0x0000001c08007988 */ /* 0x0005e20008000c08 */
[----:B------:R3:W-:Y:S06]  /*2500*/  MEMBAR.ALL.CTA ;  /* 0x0000000000007992 */ /* 0x0007ec0000008000 */
[----:B---3--:R-:W3:Y:S02]  /*2510*/  FENCE.VIEW.ASYNC.S ;  /* 0x00000000000073c6 */ /* 0x008ee40000000000 */
[----:B---3--:R-:W-:Y:S06]  /*2520*/  BAR.SYNC.DEFER_BLOCKING 0x0 ;  /* 0x0000000000007b1d */ /* 0x008fec0000010000 */
[----:B------:R2:W-:Y:S01]  /*2530*/  @UP1 UTMASTG.2D [UR8], [UR20] ;  /* 0x00000008140013b5 */ /* 0x0005e20008008000 */
[----:B------:R0:W-:Y:S01]  /*2540*/  UTMACMDFLUSH ;  /* 0x00000000000079b7 */ /* 0x0001e20000000000 */
[----:B------:R-:W-:-:S04]  /*2550*/  DEPBAR.LE SB0, 0x0 ;  /* 0x000080000000791a */ /* 0x000fc80000000000 */
[----:B------:R-:W-:Y:S08]  /*2560*/  BAR.SYNC.DEFER_BLOCKING 0x0 ;  /* 0x0000000000007b1d */ /* 0x000ff00000010000 */
[----:B------:R-:W-:Y:S06]  /*2570*/  BAR.SYNC.DEFER_BLOCKING 0x0 ;  /* 0x0000000000007b1d */ /* 0x000fec0000010000 */
[----:B--2---:R-:W-:Y:S05]  /*2580*/  @P2 BRA `(.L_x_67) ;  /* 0x0000000000a02947 */ /* 0x004fea0003800000 */
[----:B------:R-:W2:Y:S01]  /*2590*/  S2UR UR5, SR_CgaCtaId ;  /* 0x00000000000579c3 */ /* 0x000ea20000008800 */
[----:B------:R-:W-:Y:S01]  /*25a0*/  NOP ;  /* 0x0000000000007918 */ /* 0x000fe20000000000 */
[----:B------:R-:W-:Y:S01]  /*25b0*/  UMOV UR4, 0x50 ;  /* 0x0000005000047882 */ /* 0x000fe20000000000 */
[----:B------:R-:W-:Y:S02]  /*25c0*/  IMAD.U32 R0, RZ, RZ, UR23 ;  /* 0x00000017ff007e24 */ /* 0x000fe4000f8e00ff */
[----:B------:R-:W-:Y:S02]  /*25d0*/  IMAD.MOV.U32 R3, RZ, RZ, 0x3 ;  /* 0x00000003ff037424 */ /* 0x000fe400078e00ff */
[----:B------:R-:W-:Y:S01]  /*25e0*/  IMAD.MOV.U32 R7, RZ, RZ, 0x1 ;  /* 0x00000001ff077424 */ /* 0x000fe200078e00ff */
[----:B------:R-:W-:-:S04]  /*25f0*/  LOP3.LUT R0, R0, 0xffff, RZ, 0xc0, !PT ;  /* 0x0000ffff00007812 */ /* 0x000fc800078ec0ff */
[----:B------:R-:W-:-:S05]  /*2600*/  SHF.R.U32.HI R0, RZ, 0x5, R0 ;  /* 0x00000005ff007819 */ /* 0x000fca0000011600 */
[----:B------:R-:W-:Y:S01]  /*2610*/  VIADD R2, R0, 0x10 ;  /* 0x0000001000027836 */ /* 0x000fe20000000000 */
[----:B------:R-:W-:Y:S01]  /*2620*/  SHF.L.U32 R0, R3, R0, RZ ;  /* 0x0000000003007219 */ /* 0x000fe200000006ff */
[----:B--2---:R-:W-:-:S03]  /*2630*/  ULEA UR6, UR5, UR4, 0x18 ;  /* 0x0000000405067291 */ /* 0x004fc6000f8ec0ff */
[----:B------:R-:W-:-:S04]  /*2640*/  SHF.L.U32 R3, R7, R2, RZ ;  /* 0x0000000207037219 */ /* 0x000fc800000006ff */
[----:B------:R-:W-:Y:S02]  /*2650*/  LOP3.LUT R0, R3, R0, RZ, 0xfc, !PT ;  /* 0x0000000003007212 */ /* 0x000fe400078efcff */
[----:B------:R-:W2:Y:S02]  /*2660*/  LDS R5, [UR6] ;  /* 0x00000006ff057984 */ /* 0x000ea40008000800 */
[C---:B------:R-:W-:Y:S02]  /*2670*/  LOP3.LUT R2, R0.reuse, 0xffff, RZ, 0xc0, !PT ;  /* 0x0000ffff00027812 */ /* 0x040fe400078ec0ff */
[----:B--2---:R-:W-:-:S04]  /*2680*/  LOP3.LUT R3, R0, 0xffff, R5, 0x80, !PT ;  /* 0x0000ffff00037812 */ /* 0x004fc800078e8005 */
[----:B------:R-:W-:-:S13]  /*2690*/  ISETP.NE.AND P0, PT, R3, R2, PT ;  /* 0x000000020300720c */ /* 0x000fda0003f05270 */
[----:B------:R-:W-:Y:S05]  /*26a0*/  @P0 BRA `(.L_x_68) ;  /* 0x0000000000500947 */ /* 0x000fea0003800000 */
[----:B------:R-:W-:Y:S02]  /*26b0*/  SHF.R.U32.HI R5, RZ, 0x10, R5 ;  /* 0x00000010ff057819 */ /* 0x000fe40000011605 */
[----:B------:R-:W-:-:S04]  /*26c0*/  SHF.R.U32.HI R2, RZ, 0x10, R0 ;  /* 0x00000010ff027819 */ /* 0x000fc80000011600 */
[----:B------:R-:W-:-:S04]  /*26d0*/  LOP3.LUT R5, R5, R2, RZ, 0xc0, !PT ;  /* 0x0000000205057212 */ /* 0x000fc800078ec0ff */
[----:B------:R-:W-:-:S13]  /*26e0*/  ISETP.NE.AND P0, PT, R5, R2, PT ;  /* 0x000000020500720c */ /* 0x000fda0003f05270 */
[----:B------:R-:W-:Y:S05]  /*26f0*/  @P0 BRA `(.L_x_69) ;  /* 0x0000000000300947 */ /* 0x000fea0003800000 */
[----:B------:R-:W-:Y:S01]  /*2700*/  R2UR UR4, R0 ;  /* 0x00000000000472ca */ /* 0x000fe200000e0000 */
[----:B------:R-:W-:Y:S01]  /*2710*/  VOTEU.ANY UR5, UPT, PT ;  /* 0x0000000000057886 */ /* 0x000fe200038e0100 */
[----:B------:R-:W2:Y:S01]  /*2720*/  S2R R0, SR_LANEID ;  /* 0x0000000000007919 */ /* 0x000ea20000000000 */
[----:B------:R-:W-:-:S10]  /*2730*/  UFLO.U32 UR5, UR5 ;  /* 0x00000005000572bd */ /* 0x000fd400080e0000 */
[----:B------:R-:W-:-:S06]  /*2740*/  ULOP3.LUT UR4, URZ, UR4, URZ, 0x33, !UPT ;  /* 0x00000004ff047292 */ /* 0x000fcc000f8e33ff */
[----:B------:R-:W-:-:S04]  /*2750*/  IMAD.U32 R2, RZ, RZ, UR4 ;  /* 0x00000004ff027e24 */ /* 0x000fc8000f8e00ff */
[----:B------:R-:W3:Y:S02]  /*2760*/  REDUX UR7, R2 ;  /* 0x00000000020773c4 */ /* 0x000ee40000000000 */
[----:B------:R4:W-:Y:S01]  /*2770*/  UTCATOMSWS.AND URZ, UR4 ;  /* 0x0000000400ff79e3 */ /* 0x0009e20008000000 */
[----:B--2---:R-:W-:Y:S01]  /*2780*/  ISETP.EQ.U32.AND P0, PT, R0, UR5, PT ;  /* 0x0000000500007c0c */ /* 0x004fe2000bf02070 */
[----:B---3--:R-:W-:-:S12]  /*2790*/  IMAD.U32 R0, RZ, RZ, UR7 ;  /* 0x00000007ff007e24 */ /* 0x008fd8000f8e00ff */
[----:B------:R4:W-:Y:S01]  /*27a0*/  @P0 ATOMS.AND RZ, [UR6], R0 ;  /* 0x00000000ffff098c */ /* 0x0009e2000a800006 */
[----:B------:R-:W-:Y:S05]  /*27b0*/  BRA `(.L_x_67) ;  /* 0x0000000000147947 */ /* 0x000fea0003800000 */
.L_x_69:
[----:B------:R-:W-:-:S07]  /*27c0*/  MOV R2, 0x27e0 ;  /* 0x000027e000027802 */ /* 0x000fce0000000f00 */
[----:B-1----:R-:W-:Y:S05]  /*27d0*/  CALL.REL.NOINC `($__internal_0_$__cuda_sm10x_tcgen05_guardrail_trap_col_being_dealloced_not_returned_by_alloc) ;  /* 0x0000000000447944 */ /* 0x002fea0003c00000 */
[----:B------:R-:W-:Y:S05]  /*27e0*/  BRA `(.L_x_67) ;  /* 0x0000000000087947 */ /* 0x000fea0003800000 */
.L_x_68:
[----:B------:R-:W-:-:S07]  /*27f0*/  MOV R2, 0x2810 ;  /* 0x0000281000027802 */ /* 0x000fce0000000f00 */
[----:B-1----:R-:W-:Y:S05]  /*2800*/  CALL.REL.NOINC `($__internal_2_$__cuda_sm10x_tcgen05_guardrail_trap_unallocated_columns_being_dealloced) ;  /* 0x0000000000507944 */ /* 0x002fea0003c00000 */
.L_x_67:
[----:B------:R-:W-:Y:S01]  /*2810*/  NOP ;  /* 0x0000000000007918 */ /* 0x000fe20000000000 */
[----:B----4-:R-:W-:Y:S05]  /*2820*/  EXIT ;  /* 0x000000000000794d */ /* 0x010fea0003800000 */
.L_x_56:
[----:B------:R-:W2:Y:S02]  /*2830*/  SYNCS.PHASECHK.TRANS64.TRYWAIT P0, [UR8+0x6000], RZ ;  /* 0x006000ffff0075a7 */ /* 0x000ea40008001108 */
[----:B--2---:R-:W-:Y:S05]  /*2840*/  @!P0 BRA `(.L_x_56) ;  /* 0xfffffffc00f88947 */ /* 0x004fea000383ffff */
[----:B------:R-:W-:Y:S05]  /*2850*/  BRA `(.L_x_70) ;  /* 0xfffffff000a87947 */ /* 0x000fea000383ffff */
.L_x_58:
[----:B------:R-:W2:Y:S02]  /*2860*/  SYNCS.PHASECHK.TRANS64.TRYWAIT P1, [UR8+0x6010], RZ ;  /* 0x006010ffff0075a7 */ /* 0x000ea40008021108 */
[----:B--2---:R-:W-:Y:S05]  /*2870*/  @!P1 BRA `(.L_x_58) ;  /* 0xfffffffc00f89947 */ /* 0x004fea000383ffff */
[----:B------:R-:W-:Y:S05]  /*2880*/  BRA `(.L_x_71) ;  /* 0xfffffff4001c7947 */ /* 0x000fea000383ffff */
.L_x_59:
[----:B------:R-:W3:Y:S02]  /*2890*/  SYNCS.PHASECHK.TRANS64.TRYWAIT P0, [UR28+0x6000], R2 ;  /* 0x00600002ff0075a7 */ /* 0x000ee4000800111c */
[----:B---3--:R-:W-:Y:S05]  /*28a0*/  @!P0 BRA `(.L_x_59) ;  /* 0xfffffffc00f88947 */ /* 0x008fea000383ffff */
[----:B------:R-:W-:Y:S05]  /*28b0*/  BRA `(.L_x_72) ;  /* 0xfffffff4009c7947 */ /* 0x000fea000383ffff */
.L_x_61:
[----:B------:R-:W3:Y:S02]  /*28c0*/  SYNCS.PHASECHK.TRANS64.TRYWAIT P0, [UR28+0x6010], R2 ;  /* 0x00601002ff0075a7 */ /* 0x000ee4000800111c */
[----:B---3--:R-:W-:Y:S05]  /*28d0*/  @!P0 BRA `(.L_x_61) ;  /* 0xfffffffc00f88947 */ /* 0x008fea000383ffff */
[----:B------:R-:W-:Y:S05]  /*28e0*/  BRA `(.L_x_73) ;  /* 0xfffffff8000c7947 */ /* 0x000fea000383ffff */
        .weak           $__internal_0_$__cuda_sm10x_tcgen05_guardrail_trap_col_being_dealloced_not_returned_by_alloc
        .type           $__internal_0_$__cuda_sm10x_tcgen05_guardrail_trap_col_being_dealloced_not_returned_by_alloc,@function
        .size           $__internal_0_$__cuda_sm10x_tcgen05_guardrail_trap_col_being_dealloced_not_returned_by_alloc,($__internal_1_$__cuda_sm10x_tcgen05_guardrail_trap_phase_invalid_during_alloc - $__internal_0_$__cuda_sm10x_tcgen05_guardrail_trap_col_being_dealloced_not_returned_by_alloc)
$__internal_0_$__cuda_sm10x_tcgen05_guardrail_trap_col_being_dealloced_not_returned_by_alloc:
[----:B------:R-:W-:Y:S05]  /*28f0*/  BPT.TRAP 0x1 ;  /* 0x000000040000795c */ /* 0x000fea0000300000 */
[----:B------:R-:W-:-:S04]  /*2900*/  IMAD.MOV.U32 R3, RZ, RZ, 0x0 ;  /* 0x00000000ff037424 */ /* 0x000fc800078e00ff */
[----:B------:R-:W-:Y:S05]  /*2910*/  RET.REL.NODEC R2 `(gluon_tcgen05) ;  /* 0xffffffd402b87950 */ /* 0x000fea0003c3ffff */
        .weak           $__internal_1_$__cuda_sm10x_tcgen05_guardrail_trap_phase_invalid_during_alloc
        .type           $__internal_1_$__cuda_sm10x_tcgen05_guardrail_trap_phase_invalid_during_alloc,@function
        .size           $__internal_1_$__cuda_sm10x_tcgen05_guardrail_trap_phase_invalid_during_alloc,($__internal_2_$__cuda_sm10x_tcgen05_guardrail_trap_unallocated_columns_being_dealloced - $__internal_1_$__cuda_sm10x_tcgen05_guardrail_trap_phase_invalid_during_alloc)
$__internal_1_$__cuda_sm10x_tcgen05_guardrail_trap_phase_invalid_during_alloc:
[----:B------:R-:W-:Y:S05]  /*2920*/  BPT.TRAP 0x1 ;  /* 0x000000040000795c */ /* 0x000fea0000300000 */
[----:B------:R-:W-:-:S04]  /*2930*/  IMAD.MOV.U32 R3, RZ, RZ, 0x0 ;  /* 0x00000000ff037424 */ /* 0x000fc800078e00ff */
[----:B------:R-:W-:Y:S05]  /*2940*/  RET.REL.NODEC R2 `(gluon_tcgen05) ;  /* 0xffffffd402ac7950 */ /* 0x000fea0003c3ffff */
        .weak           $__internal_2_$__cuda_sm10x_tcgen05_guardrail_trap_unallocated_columns_being_dealloced
        .type           $__internal_2_$__cuda_sm10x_tcgen05_guardrail_trap_unallocated_columns_being_dealloced,@function
        .size           $__internal_2_$__cuda_sm10x_tcgen05_guardrail_trap_unallocated_columns_being_dealloced,(.L_x_77 - $__internal_2_$__cuda_sm10x_tcgen05_guardrail_trap_unallocated_columns_being_dealloced)
$__internal_2_$__cuda_sm10x_tcgen05_guardrail_trap_unallocated_columns_being_dealloced:
[----:B------:R-:W-:Y:S05]  /*2950*/  BPT.TRAP 0x1 ;  /* 0x000000040000795c */ /* 0x000fea0000300000 */
[----:B------:R-:W-:-:S04]  /*2960*/  IMAD.MOV.U32 R3, RZ, RZ, 0x0 ;  /* 0x00000000ff037424 */ /* 0x000fc800078e00ff */
[----:B------:R-:W-:Y:S05]  /*2970*/  RET.REL.NODEC R2 `(gluon_tcgen05) ;  /* 0xffffffd402a07950 */ /* 0x000fea0003c3ffff */
.L_x_74:
[----:B------:R-:W-:-:S00]  /*2980*/  BRA `(.L_x_74) ;  /* 0xfffffffc00fc7947 */ /* 0x000fc0000383ffff */
[----:B------:R-:W-:-:S00]  /*2990*/  NOP ;  /* 0x0000000000007918 */ /* 0x000fc00000000000 */
        /* <DEDUP_REMOVED lines=14> */
.L_x_77:


//--------------------- .nv.shared.gluon_tcgen05  --------------------------
	.section	.nv.shared.gluon_tcgen05,"aw",@nobits
	.sectionflags	@""
	.align	16
	.zero		1024


//--------------------- .nv.shared.reserved.0     --------------------------
	.section	.nv.shared.reserved.0,"aw",@nobits
	.align	8
	.weak		__nv_reservedSMEM_offset_0_alias
	.size		__nv_reservedSMEM_offset_0_alias, 0, 64
	.other		__nv_reservedSMEM_offset_0_alias,@"STO_CUDA_RESERVED_SHARED STV_DEFAULT"
__nv_reservedSMEM_offset_0_alias:
	.zero		0
.nv.shared.reserved.0:
	.zero		64
	.weak		__nv_reservedSMEM_allocation_phase
	.type		__nv_reservedSMEM_allocation_phase,@object
	.size		__nv_reservedSMEM_allocation_phase,(.L_0 - __nv_reservedSMEM_allocation_phase)
__nv_reservedSMEM_allocation_phase:
	.zero		1
.L_0:
	.zero		7
	.weak		__nv_reservedSMEM_devtool_atexit_pc
	.type		__nv_reservedSMEM_devtool_atexit_pc,@object
	.size		__nv_reservedSMEM_devtool_atexit_pc,(__nv_reservedSMEM_allocation_mask - __nv_reservedSMEM_devtool_atexit_pc)
__nv_reservedSMEM_devtool_atexit_pc:
	.zero		8
	.weak		__nv_reservedSMEM_allocation_mask
	.type		__nv_reservedSMEM_allocation_mask,@object
	.size		__nv_reservedSMEM_allocation_mask,(.L_2 - __nv_reservedSMEM_allocation_mask)
__nv_reservedSMEM_allocation_mask:
	.zero		4
.L_2:


//--------------------- .nv.constant0.gluon_tcgen05 --------------------------
	.section	.nv.constant0.gluon_tcgen05,"a",@progbits
	.sectionflags	@""
	.align	4
.nv.constant0.gluon_tcgen05:
	.zero		976


//--------------------- SYMBOLS --------------------------

	.type		.nv.reservedSmem.offset0,@object
	.size		.nv.reservedSmem.offset0,0x4
	.type		.nv.reservedSmem.cap,@object
	.size		.nv.reservedSmem.cap,0x4
